//
// Generated by NVIDIA NVVM Compiler
//
// Compiler Build ID: CL-36424714
// Cuda compilation tools, release 13.0, V13.0.88
// Based on NVVM 20.0.0
//

.version 9.0
.target sm_100
.address_size 64

	// .globl	_Z10row_kernelPfS_PKfS1_mmmm

.visible .entry _Z10row_kernelPfS_PKfS1_mmmm(
	.param .u64 .ptr .align 1 _Z10row_kernelPfS_PKfS1_mmmm_param_0,
	.param .u64 .ptr .align 1 _Z10row_kernelPfS_PKfS1_mmmm_param_1,
	.param .u64 .ptr .align 1 _Z10row_kernelPfS_PKfS1_mmmm_param_2,
	.param .u64 .ptr .align 1 _Z10row_kernelPfS_PKfS1_mmmm_param_3,
	.param .u64 _Z10row_kernelPfS_PKfS1_mmmm_param_4,
	.param .u64 _Z10row_kernelPfS_PKfS1_mmmm_param_5,
	.param .u64 _Z10row_kernelPfS_PKfS1_mmmm_param_6,
	.param .u64 _Z10row_kernelPfS_PKfS1_mmmm_param_7
)
{
	.reg .pred 	%p<30>;
	.reg .b32 	%r<59>;
	.reg .b32 	%f<114>;
	.reg .b64 	%rd<236>;

	ld.param.u64 	%rd96, [_Z10row_kernelPfS_PKfS1_mmmm_param_0];
	ld.param.u64 	%rd97, [_Z10row_kernelPfS_PKfS1_mmmm_param_2];
	ld.param.u64 	%rd98, [_Z10row_kernelPfS_PKfS1_mmmm_param_3];
	ld.param.u64 	%rd93, [_Z10row_kernelPfS_PKfS1_mmmm_param_4];
	ld.param.u64 	%rd99, [_Z10row_kernelPfS_PKfS1_mmmm_param_5];
	ld.param.u64 	%rd94, [_Z10row_kernelPfS_PKfS1_mmmm_param_6];
	ld.param.u64 	%rd100, [_Z10row_kernelPfS_PKfS1_mmmm_param_7];
	cvta.to.global.u64 	%rd1, %rd98;
	cvta.to.global.u64 	%rd2, %rd97;
	cvta.to.global.u64 	%rd3, %rd96;
	mov.u32 	%r1, %ctaid.z;
	mov.u32 	%r2, %ntid.z;
	mov.u32 	%r3, %tid.z;
	mad.lo.s32 	%r4, %r1, %r2, %r3;
	cvt.u64.u32 	%rd4, %r4;
	mov.u32 	%r5, %ctaid.y;
	mov.u32 	%r6, %ntid.y;
	mov.u32 	%r7, %tid.y;
	mad.lo.s32 	%r8, %r5, %r6, %r7;
	cvt.u64.u32 	%rd5, %r8;
	mov.u32 	%r10, %ctaid.x;
	mov.u32 	%r11, %ntid.x;
	mov.u32 	%r12, %tid.x;
	mad.lo.s32 	%r13, %r10, %r11, %r12;
	cvt.u64.u32 	%rd6, %r13;
	setp.le.u64 	%p1, %rd99, %rd4;
	setp.le.u64 	%p2, %rd100, %rd5;
	or.pred  	%p3, %p1, %p2;
	shr.u64 	%rd7, %rd94, 1;
	setp.le.u64 	%p4, %rd7, %rd6;
	or.pred  	%p5, %p4, %p3;
	@%p5 bra 	$L__BB0_59;
	setp.eq.s64 	%p6, %rd93, 0;
	mov.f32 	%f112, 0f00000000;
	mov.f32 	%f113, %f112;
	@%p6 bra 	$L__BB0_58;
	shl.b64 	%rd8, %rd6, 1;
	mul.lo.s64 	%rd9, %rd94, %rd4;
	setp.lt.u64 	%p7, %rd93, 8;
	mov.f32 	%f113, 0f00000000;
	mov.b64 	%rd231, 0;
	mov.f32 	%f112, %f113;
	@%p7 bra 	$L__BB0_29;
	and.b64  	%rd231, %rd93, -8;
	add.s64 	%rd216, %rd8, 3;
	add.s64 	%rd215, %rd1, 16;
	add.s64 	%rd214, %rd2, 16;
	mov.f32 	%f113, 0f00000000;
	cvt.u32.u64 	%r14, %rd94;
	mov.u64 	%rd217, %rd231;
$L__BB0_4:
	.pragma "nounroll";
	add.s64 	%rd18, %rd216, -3;
	or.b64  	%rd102, %rd18, %rd94;
	and.b64  	%rd103, %rd102, -4294967296;
	setp.ne.s64 	%p8, %rd103, 0;
	@%p8 bra 	$L__BB0_6;
	cvt.u32.u64 	%r15, %rd18;
	rem.u32 	%r16, %r15, %r14;
	cvt.u64.u32 	%rd218, %r16;
	bra.uni 	$L__BB0_7;
$L__BB0_6:
	rem.u64 	%rd218, %rd18, %rd94;
$L__BB0_7:
	add.s64 	%rd104, %rd218, %rd9;
	mad.lo.s64 	%rd105, %rd104, %rd100, %rd5;
	shl.b64 	%rd106, %rd105, 2;
	add.s64 	%rd107, %rd3, %rd106;
	ld.global.f32 	%f51, [%rd107];
	ld.global.f32 	%f52, [%rd214+-16];
	fma.rn.f32 	%f3, %f51, %f52, %f112;
	ld.global.f32 	%f53, [%rd215+-16];
	fma.rn.f32 	%f4, %f51, %f53, %f113;
	add.s64 	%rd22, %rd216, -2;
	or.b64  	%rd108, %rd22, %rd94;
	and.b64  	%rd109, %rd108, -4294967296;
	setp.ne.s64 	%p9, %rd109, 0;
	@%p9 bra 	$L__BB0_9;
	cvt.u32.u64 	%r18, %rd22;
	rem.u32 	%r19, %r18, %r14;
	cvt.u64.u32 	%rd219, %r19;
	bra.uni 	$L__BB0_10;
$L__BB0_9:
	rem.u64 	%rd219, %rd22, %rd94;
$L__BB0_10:
	add.s64 	%rd110, %rd219, %rd9;
	mad.lo.s64 	%rd111, %rd110, %rd100, %rd5;
	shl.b64 	%rd112, %rd111, 2;
	add.s64 	%rd113, %rd3, %rd112;
	ld.global.f32 	%f54, [%rd113];
	ld.global.f32 	%f55, [%rd214+-12];
	fma.rn.f32 	%f5, %f54, %f55, %f3;
	ld.global.f32 	%f56, [%rd215+-12];
	fma.rn.f32 	%f6, %f54, %f56, %f4;
	add.s64 	%rd26, %rd216, -1;
	or.b64  	%rd114, %rd26, %rd94;
	and.b64  	%rd115, %rd114, -4294967296;
	setp.ne.s64 	%p10, %rd115, 0;
	@%p10 bra 	$L__BB0_12;
	cvt.u32.u64 	%r21, %rd26;
	rem.u32 	%r22, %r21, %r14;
	cvt.u64.u32 	%rd220, %r22;
	bra.uni 	$L__BB0_13;
$L__BB0_12:
	rem.u64 	%rd220, %rd26, %rd94;
$L__BB0_13:
	add.s64 	%rd116, %rd220, %rd9;
	mad.lo.s64 	%rd117, %rd116, %rd100, %rd5;
	shl.b64 	%rd118, %rd117, 2;
	add.s64 	%rd119, %rd3, %rd118;
	ld.global.f32 	%f57, [%rd119];
	ld.global.f32 	%f58, [%rd214+-8];
	fma.rn.f32 	%f7, %f57, %f58, %f5;
	ld.global.f32 	%f59, [%rd215+-8];
	fma.rn.f32 	%f8, %f57, %f59, %f6;
	or.b64  	%rd120, %rd216, %rd94;
	and.b64  	%rd121, %rd120, -4294967296;
	setp.ne.s64 	%p11, %rd121, 0;
	@%p11 bra 	$L__BB0_15;
	cvt.u32.u64 	%r24, %rd216;
	rem.u32 	%r25, %r24, %r14;
	cvt.u64.u32 	%rd221, %r25;
	bra.uni 	$L__BB0_16;
$L__BB0_15:
	rem.u64 	%rd221, %rd216, %rd94;
$L__BB0_16:
	add.s64 	%rd122, %rd221, %rd9;
	mad.lo.s64 	%rd123, %rd122, %rd100, %rd5;
	shl.b64 	%rd124, %rd123, 2;
	add.s64 	%rd125, %rd3, %rd124;
	ld.global.f32 	%f60, [%rd125];
	ld.global.f32 	%f61, [%rd214+-4];
	fma.rn.f32 	%f9, %f60, %f61, %f7;
	ld.global.f32 	%f62, [%rd215+-4];
	fma.rn.f32 	%f10, %f60, %f62, %f8;
	add.s64 	%rd33, %rd216, 1;
	or.b64  	%rd126, %rd33, %rd94;
	and.b64  	%rd127, %rd126, -4294967296;
	setp.ne.s64 	%p12, %rd127, 0;
	@%p12 bra 	$L__BB0_18;
	cvt.u32.u64 	%r27, %rd33;
	rem.u32 	%r28, %r27, %r14;
	cvt.u64.u32 	%rd222, %r28;
	bra.uni 	$L__BB0_19;
$L__BB0_18:
	rem.u64 	%rd222, %rd33, %rd94;
$L__BB0_19:
	add.s64 	%rd128, %rd222, %rd9;
	mad.lo.s64 	%rd129, %rd128, %rd100, %rd5;
	shl.b64 	%rd130, %rd129, 2;
	add.s64 	%rd131, %rd3, %rd130;
	ld.global.f32 	%f63, [%rd131];
	ld.global.f32 	%f64, [%rd214];
	fma.rn.f32 	%f11, %f63, %f64, %f9;
	ld.global.f32 	%f65, [%rd215];
	fma.rn.f32 	%f12, %f63, %f65, %f10;
	add.s64 	%rd37, %rd216, 2;
	or.b64  	%rd132, %rd37, %rd94;
	and.b64  	%rd133, %rd132, -4294967296;
	setp.ne.s64 	%p13, %rd133, 0;
	@%p13 bra 	$L__BB0_21;
	cvt.u32.u64 	%r30, %rd37;
	rem.u32 	%r31, %r30, %r14;
	cvt.u64.u32 	%rd223, %r31;
	bra.uni 	$L__BB0_22;
$L__BB0_21:
	rem.u64 	%rd223, %rd37, %rd94;
$L__BB0_22:
	add.s64 	%rd134, %rd223, %rd9;
	mad.lo.s64 	%rd135, %rd134, %rd100, %rd5;
	shl.b64 	%rd136, %rd135, 2;
	add.s64 	%rd137, %rd3, %rd136;
	ld.global.f32 	%f66, [%rd137];
	ld.global.f32 	%f67, [%rd214+4];
	fma.rn.f32 	%f13, %f66, %f67, %f11;
	ld.global.f32 	%f68, [%rd215+4];
	fma.rn.f32 	%f14, %f66, %f68, %f12;
	add.s64 	%rd41, %rd216, 3;
	or.b64  	%rd138, %rd41, %rd94;
	and.b64  	%rd139, %rd138, -4294967296;
	setp.ne.s64 	%p14, %rd139, 0;
	@%p14 bra 	$L__BB0_24;
	cvt.u32.u64 	%r33, %rd41;
	rem.u32 	%r34, %r33, %r14;
	cvt.u64.u32 	%rd224, %r34;
	bra.uni 	$L__BB0_25;
$L__BB0_24:
	rem.u64 	%rd224, %rd41, %rd94;
$L__BB0_25:
	add.s64 	%rd140, %rd224, %rd9;
	mad.lo.s64 	%rd141, %rd140, %rd100, %rd5;
	shl.b64 	%rd142, %rd141, 2;
	add.s64 	%rd143, %rd3, %rd142;
	ld.global.f32 	%f69, [%rd143];
	ld.global.f32 	%f70, [%rd214+8];
	fma.rn.f32 	%f15, %f69, %f70, %f13;
	ld.global.f32 	%f71, [%rd215+8];
	fma.rn.f32 	%f16, %f69, %f71, %f14;
	add.s64 	%rd45, %rd216, 4;
	or.b64  	%rd144, %rd45, %rd94;
	and.b64  	%rd145, %rd144, -4294967296;
	setp.ne.s64 	%p15, %rd145, 0;
	@%p15 bra 	$L__BB0_27;
	cvt.u32.u64 	%r36, %rd45;
	rem.u32 	%r37, %r36, %r14;
	cvt.u64.u32 	%rd225, %r37;
	bra.uni 	$L__BB0_28;
$L__BB0_27:
	rem.u64 	%rd225, %rd45, %rd94;
$L__BB0_28:
	add.s64 	%rd146, %rd225, %rd9;
	mad.lo.s64 	%rd147, %rd146, %rd100, %rd5;
	shl.b64 	%rd148, %rd147, 2;
	add.s64 	%rd149, %rd3, %rd148;
	ld.global.f32 	%f72, [%rd149];
	ld.global.f32 	%f73, [%rd214+12];
	fma.rn.f32 	%f112, %f72, %f73, %f15;
	ld.global.f32 	%f74, [%rd215+12];
	fma.rn.f32 	%f113, %f72, %f74, %f16;
	add.s64 	%rd217, %rd217, -8;
	add.s64 	%rd216, %rd216, 8;
	add.s64 	%rd215, %rd215, 32;
	add.s64 	%rd214, %rd214, 32;
	setp.ne.s64 	%p16, %rd217, 0;
	@%p16 bra 	$L__BB0_4;
$L__BB0_29:
	and.b64  	%rd54, %rd93, 7;
	setp.eq.s64 	%p17, %rd54, 0;
	@%p17 bra 	$L__BB0_58;
	and.b64  	%rd55, %rd93, 3;
	setp.lt.u64 	%p18, %rd54, 4;
	@%p18 bra 	$L__BB0_44;
	shl.b64 	%rd150, %rd6, 1;
	add.s64 	%rd56, %rd150, %rd231;
	or.b64  	%rd151, %rd56, %rd94;
	and.b64  	%rd152, %rd151, -4294967296;
	setp.ne.s64 	%p19, %rd152, 0;
	@%p19 bra 	$L__BB0_33;
	cvt.u32.u64 	%r38, %rd94;
	cvt.u32.u64 	%r39, %rd56;
	rem.u32 	%r40, %r39, %r38;
	cvt.u64.u32 	%rd227, %r40;
	bra.uni 	$L__BB0_34;
$L__BB0_33:
	rem.u64 	%rd227, %rd56, %rd94;
$L__BB0_34:
	add.s64 	%rd153, %rd227, %rd9;
	mad.lo.s64 	%rd154, %rd153, %rd100, %rd5;
	shl.b64 	%rd155, %rd154, 2;
	add.s64 	%rd156, %rd3, %rd155;
	ld.global.f32 	%f76, [%rd156];
	shl.b64 	%rd157, %rd231, 2;
	add.s64 	%rd60, %rd2, %rd157;
	ld.global.f32 	%f77, [%rd60];
	fma.rn.f32 	%f23, %f76, %f77, %f112;
	add.s64 	%rd61, %rd1, %rd157;
	ld.global.f32 	%f78, [%rd61];
	fma.rn.f32 	%f24, %f76, %f78, %f113;
	add.s64 	%rd62, %rd56, 1;
	or.b64  	%rd158, %rd62, %rd94;
	and.b64  	%rd159, %rd158, -4294967296;
	setp.ne.s64 	%p20, %rd159, 0;
	@%p20 bra 	$L__BB0_36;
	cvt.u32.u64 	%r41, %rd94;
	cvt.u32.u64 	%r42, %rd62;
	rem.u32 	%r43, %r42, %r41;
	cvt.u64.u32 	%rd228, %r43;
	bra.uni 	$L__BB0_37;
$L__BB0_36:
	rem.u64 	%rd228, %rd62, %rd94;
$L__BB0_37:
	add.s64 	%rd160, %rd228, %rd9;
	mad.lo.s64 	%rd161, %rd160, %rd100, %rd5;
	shl.b64 	%rd162, %rd161, 2;
	add.s64 	%rd163, %rd3, %rd162;
	ld.global.f32 	%f79, [%rd163];
	ld.global.f32 	%f80, [%rd60+4];
	fma.rn.f32 	%f25, %f79, %f80, %f23;
	ld.global.f32 	%f81, [%rd61+4];
	fma.rn.f32 	%f26, %f79, %f81, %f24;
	add.s64 	%rd66, %rd56, 2;
	or.b64  	%rd164, %rd66, %rd94;
	and.b64  	%rd165, %rd164, -4294967296;
	setp.ne.s64 	%p21, %rd165, 0;
	@%p21 bra 	$L__BB0_39;
	cvt.u32.u64 	%r44, %rd94;
	cvt.u32.u64 	%r45, %rd66;
	rem.u32 	%r46, %r45, %r44;
	cvt.u64.u32 	%rd229, %r46;
	bra.uni 	$L__BB0_40;
$L__BB0_39:
	rem.u64 	%rd229, %rd66, %rd94;
$L__BB0_40:
	add.s64 	%rd166, %rd229, %rd9;
	mad.lo.s64 	%rd167, %rd166, %rd100, %rd5;
	shl.b64 	%rd168, %rd167, 2;
	add.s64 	%rd169, %rd3, %rd168;
	ld.global.f32 	%f82, [%rd169];
	ld.global.f32 	%f83, [%rd60+8];
	fma.rn.f32 	%f27, %f82, %f83, %f25;
	ld.global.f32 	%f84, [%rd61+8];
	fma.rn.f32 	%f28, %f82, %f84, %f26;
	add.s64 	%rd70, %rd56, 3;
	or.b64  	%rd170, %rd70, %rd94;
	and.b64  	%rd171, %rd170, -4294967296;
	setp.ne.s64 	%p22, %rd171, 0;
	@%p22 bra 	$L__BB0_42;
	cvt.u32.u64 	%r47, %rd94;
	cvt.u32.u64 	%r48, %rd70;
	rem.u32 	%r49, %r48, %r47;
	cvt.u64.u32 	%rd230, %r49;
	bra.uni 	$L__BB0_43;
$L__BB0_42:
	rem.u64 	%rd230, %rd70, %rd94;
$L__BB0_43:
	add.s64 	%rd172, %rd230, %rd9;
	mad.lo.s64 	%rd173, %rd172, %rd100, %rd5;
	shl.b64 	%rd174, %rd173, 2;
	add.s64 	%rd175, %rd3, %rd174;
	ld.global.f32 	%f85, [%rd175];
	ld.global.f32 	%f86, [%rd60+12];
	fma.rn.f32 	%f112, %f85, %f86, %f27;
	ld.global.f32 	%f87, [%rd61+12];
	fma.rn.f32 	%f113, %f85, %f87, %f28;
	add.s64 	%rd231, %rd231, 4;
$L__BB0_44:
	setp.eq.s64 	%p23, %rd55, 0;
	@%p23 bra 	$L__BB0_58;
	setp.eq.s64 	%p24, %rd55, 1;
	@%p24 bra 	$L__BB0_53;
	shl.b64 	%rd176, %rd6, 1;
	add.s64 	%rd76, %rd176, %rd231;
	or.b64  	%rd177, %rd76, %rd94;
	and.b64  	%rd178, %rd177, -4294967296;
	setp.ne.s64 	%p25, %rd178, 0;
	@%p25 bra 	$L__BB0_48;
	cvt.u32.u64 	%r50, %rd94;
	cvt.u32.u64 	%r51, %rd76;
	rem.u32 	%r52, %r51, %r50;
	cvt.u64.u32 	%rd232, %r52;
	bra.uni 	$L__BB0_49;
$L__BB0_48:
	rem.u64 	%rd232, %rd76, %rd94;
$L__BB0_49:
	add.s64 	%rd179, %rd232, %rd9;
	mad.lo.s64 	%rd180, %rd179, %rd100, %rd5;
	shl.b64 	%rd181, %rd180, 2;
	add.s64 	%rd182, %rd3, %rd181;
	ld.global.f32 	%f89, [%rd182];
	shl.b64 	%rd183, %rd231, 2;
	add.s64 	%rd80, %rd2, %rd183;
	ld.global.f32 	%f90, [%rd80];
	fma.rn.f32 	%f35, %f89, %f90, %f112;
	add.s64 	%rd81, %rd1, %rd183;
	ld.global.f32 	%f91, [%rd81];
	fma.rn.f32 	%f36, %f89, %f91, %f113;
	add.s64 	%rd82, %rd76, 1;
	or.b64  	%rd184, %rd82, %rd94;
	and.b64  	%rd185, %rd184, -4294967296;
	setp.ne.s64 	%p26, %rd185, 0;
	@%p26 bra 	$L__BB0_51;
	cvt.u32.u64 	%r53, %rd94;
	cvt.u32.u64 	%r54, %rd82;
	rem.u32 	%r55, %r54, %r53;
	cvt.u64.u32 	%rd233, %r55;
	bra.uni 	$L__BB0_52;
$L__BB0_51:
	rem.u64 	%rd233, %rd82, %rd94;
$L__BB0_52:
	add.s64 	%rd186, %rd233, %rd9;
	mad.lo.s64 	%rd187, %rd186, %rd100, %rd5;
	shl.b64 	%rd188, %rd187, 2;
	add.s64 	%rd189, %rd3, %rd188;
	ld.global.f32 	%f92, [%rd189];
	ld.global.f32 	%f93, [%rd80+4];
	fma.rn.f32 	%f112, %f92, %f93, %f35;
	ld.global.f32 	%f94, [%rd81+4];
	fma.rn.f32 	%f113, %f92, %f94, %f36;
	add.s64 	%rd231, %rd231, 2;
$L__BB0_53:
	and.b64  	%rd190, %rd93, 1;
	setp.eq.b64 	%p27, %rd190, 1;
	not.pred 	%p28, %p27;
	@%p28 bra 	$L__BB0_58;
	shl.b64 	%rd191, %rd6, 1;
	add.s64 	%rd88, %rd191, %rd231;
	or.b64  	%rd192, %rd88, %rd94;
	and.b64  	%rd193, %rd192, -4294967296;
	setp.ne.s64 	%p29, %rd193, 0;
	@%p29 bra 	$L__BB0_56;
	cvt.u32.u64 	%r56, %rd94;
	cvt.u32.u64 	%r57, %rd88;
	rem.u32 	%r58, %r57, %r56;
	cvt.u64.u32 	%rd235, %r58;
	bra.uni 	$L__BB0_57;
$L__BB0_56:
	rem.u64 	%rd235, %rd88, %rd94;
$L__BB0_57:
	add.s64 	%rd194, %rd235, %rd9;
	mad.lo.s64 	%rd195, %rd194, %rd100, %rd5;
	shl.b64 	%rd196, %rd195, 2;
	add.s64 	%rd197, %rd3, %rd196;
	ld.global.f32 	%f95, [%rd197];
	shl.b64 	%rd198, %rd231, 2;
	add.s64 	%rd199, %rd2, %rd198;
	ld.global.f32 	%f96, [%rd199];
	fma.rn.f32 	%f112, %f95, %f96, %f112;
	add.s64 	%rd200, %rd1, %rd198;
	ld.global.f32 	%f97, [%rd200];
	fma.rn.f32 	%f113, %f95, %f97, %f113;
$L__BB0_58:
	ld.param.u64 	%rd213, [_Z10row_kernelPfS_PKfS1_mmmm_param_1];
	cvta.to.global.u64 	%rd201, %rd213;
	mul.lo.s64 	%rd202, %rd94, %rd4;
	mul.lo.s64 	%rd203, %rd202, %rd100;
	mad.lo.s64 	%rd204, %rd100, %rd6, %rd5;
	add.s64 	%rd205, %rd204, %rd203;
	add.s64 	%rd206, %rd7, %rd6;
	add.s64 	%rd207, %rd203, %rd5;
	mad.lo.s64 	%rd208, %rd206, %rd100, %rd207;
	shl.b64 	%rd209, %rd205, 2;
	add.s64 	%rd210, %rd201, %rd209;
	st.global.f32 	[%rd210], %f112;
	shl.b64 	%rd211, %rd208, 2;
	add.s64 	%rd212, %rd201, %rd211;
	st.global.f32 	[%rd212], %f113;
$L__BB0_59:
	ret;

}
	// .globl	_Z10col_kernelPfS_PKfS1_mmmm
.visible .entry _Z10col_kernelPfS_PKfS1_mmmm(
	.param .u64 .ptr .align 1 _Z10col_kernelPfS_PKfS1_mmmm_param_0,
	.param .u64 .ptr .align 1 _Z10col_kernelPfS_PKfS1_mmmm_param_1,
	.param .u64 .ptr .align 1 _Z10col_kernelPfS_PKfS1_mmmm_param_2,
	.param .u64 .ptr .align 1 _Z10col_kernelPfS_PKfS1_mmmm_param_3,
	.param .u64 _Z10col_kernelPfS_PKfS1_mmmm_param_4,
	.param .u64 _Z10col_kernelPfS_PKfS1_mmmm_param_5,
	.param .u64 _Z10col_kernelPfS_PKfS1_mmmm_param_6,
	.param .u64 _Z10col_kernelPfS_PKfS1_mmmm_param_7
)
{
	.reg .pred 	%p<30>;
	.reg .b32 	%r<59>;
	.reg .b32 	%f<114>;
	.reg .b64 	%rd<217>;

	ld.param.u64 	%rd96, [_Z10col_kernelPfS_PKfS1_mmmm_param_0];
	ld.param.u64 	%rd97, [_Z10col_kernelPfS_PKfS1_mmmm_param_2];
	ld.param.u64 	%rd98, [_Z10col_kernelPfS_PKfS1_mmmm_param_3];
	ld.param.u64 	%rd93, [_Z10col_kernelPfS_PKfS1_mmmm_param_4];
	ld.param.u64 	%rd99, [_Z10col_kernelPfS_PKfS1_mmmm_param_5];
	ld.param.u64 	%rd100, [_Z10col_kernelPfS_PKfS1_mmmm_param_6];
	ld.param.u64 	%rd95, [_Z10col_kernelPfS_PKfS1_mmmm_param_7];
	cvta.to.global.u64 	%rd1, %rd98;
	cvta.to.global.u64 	%rd2, %rd97;
	cvta.to.global.u64 	%rd3, %rd96;
	mov.u32 	%r1, %ctaid.z;
	mov.u32 	%r2, %ntid.z;
	mov.u32 	%r3, %tid.z;
	mad.lo.s32 	%r4, %r1, %r2, %r3;
	cvt.u64.u32 	%rd4, %r4;
	mov.u32 	%r5, %ctaid.y;
	mov.u32 	%r6, %ntid.y;
	mov.u32 	%r7, %tid.y;
	mad.lo.s32 	%r8, %r5, %r6, %r7;
	cvt.u64.u32 	%rd5, %r8;
	mov.u32 	%r10, %ctaid.x;
	mov.u32 	%r11, %ntid.x;
	mov.u32 	%r12, %tid.x;
	mad.lo.s32 	%r13, %r10, %r11, %r12;
	cvt.u64.u32 	%rd6, %r13;
	setp.le.u64 	%p1, %rd99, %rd4;
	setp.le.u64 	%p2, %rd100, %rd5;
	or.pred  	%p3, %p1, %p2;
	shr.u64 	%rd7, %rd95, 1;
	setp.le.u64 	%p4, %rd7, %rd6;
	or.pred  	%p5, %p3, %p4;
	@%p5 bra 	$L__BB1_59;
	setp.eq.s64 	%p6, %rd93, 0;
	mov.f32 	%f112, 0f00000000;
	mov.f32 	%f113, %f112;
	@%p6 bra 	$L__BB1_58;
	shl.b64 	%rd8, %rd6, 1;
	mad.lo.s64 	%rd102, %rd100, %rd4, %rd5;
	mul.lo.s64 	%rd9, %rd102, %rd95;
	setp.lt.u64 	%p7, %rd93, 8;
	mov.f32 	%f113, 0f00000000;
	mov.b64 	%rd212, 0;
	mov.f32 	%f112, %f113;
	@%p7 bra 	$L__BB1_29;
	and.b64  	%rd212, %rd93, -8;
	add.s64 	%rd197, %rd8, 3;
	add.s64 	%rd196, %rd1, 16;
	add.s64 	%rd195, %rd2, 16;
	mov.f32 	%f113, 0f00000000;
	cvt.u32.u64 	%r14, %rd95;
	mov.u64 	%rd198, %rd212;
$L__BB1_4:
	.pragma "nounroll";
	add.s64 	%rd18, %rd197, -3;
	or.b64  	%rd103, %rd18, %rd95;
	and.b64  	%rd104, %rd103, -4294967296;
	setp.ne.s64 	%p8, %rd104, 0;
	@%p8 bra 	$L__BB1_6;
	cvt.u32.u64 	%r15, %rd18;
	rem.u32 	%r16, %r15, %r14;
	cvt.u64.u32 	%rd199, %r16;
	bra.uni 	$L__BB1_7;
$L__BB1_6:
	rem.u64 	%rd199, %rd18, %rd95;
$L__BB1_7:
	add.s64 	%rd105, %rd199, %rd9;
	shl.b64 	%rd106, %rd105, 2;
	add.s64 	%rd107, %rd3, %rd106;
	ld.global.f32 	%f51, [%rd107];
	ld.global.f32 	%f52, [%rd195+-16];
	fma.rn.f32 	%f3, %f51, %f52, %f112;
	ld.global.f32 	%f53, [%rd196+-16];
	fma.rn.f32 	%f4, %f51, %f53, %f113;
	add.s64 	%rd22, %rd197, -2;
	or.b64  	%rd108, %rd22, %rd95;
	and.b64  	%rd109, %rd108, -4294967296;
	setp.ne.s64 	%p9, %rd109, 0;
	@%p9 bra 	$L__BB1_9;
	cvt.u32.u64 	%r18, %rd22;
	rem.u32 	%r19, %r18, %r14;
	cvt.u64.u32 	%rd200, %r19;
	bra.uni 	$L__BB1_10;
$L__BB1_9:
	rem.u64 	%rd200, %rd22, %rd95;
$L__BB1_10:
	add.s64 	%rd110, %rd200, %rd9;
	shl.b64 	%rd111, %rd110, 2;
	add.s64 	%rd112, %rd3, %rd111;
	ld.global.f32 	%f54, [%rd112];
	ld.global.f32 	%f55, [%rd195+-12];
	fma.rn.f32 	%f5, %f54, %f55, %f3;
	ld.global.f32 	%f56, [%rd196+-12];
	fma.rn.f32 	%f6, %f54, %f56, %f4;
	add.s64 	%rd26, %rd197, -1;
	or.b64  	%rd113, %rd26, %rd95;
	and.b64  	%rd114, %rd113, -4294967296;
	setp.ne.s64 	%p10, %rd114, 0;
	@%p10 bra 	$L__BB1_12;
	cvt.u32.u64 	%r21, %rd26;
	rem.u32 	%r22, %r21, %r14;
	cvt.u64.u32 	%rd201, %r22;
	bra.uni 	$L__BB1_13;
$L__BB1_12:
	rem.u64 	%rd201, %rd26, %rd95;
$L__BB1_13:
	add.s64 	%rd115, %rd201, %rd9;
	shl.b64 	%rd116, %rd115, 2;
	add.s64 	%rd117, %rd3, %rd116;
	ld.global.f32 	%f57, [%rd117];
	ld.global.f32 	%f58, [%rd195+-8];
	fma.rn.f32 	%f7, %f57, %f58, %f5;
	ld.global.f32 	%f59, [%rd196+-8];
	fma.rn.f32 	%f8, %f57, %f59, %f6;
	or.b64  	%rd118, %rd197, %rd95;
	and.b64  	%rd119, %rd118, -4294967296;
	setp.ne.s64 	%p11, %rd119, 0;
	@%p11 bra 	$L__BB1_15;
	cvt.u32.u64 	%r24, %rd197;
	rem.u32 	%r25, %r24, %r14;
	cvt.u64.u32 	%rd202, %r25;
	bra.uni 	$L__BB1_16;
$L__BB1_15:
	rem.u64 	%rd202, %rd197, %rd95;
$L__BB1_16:
	add.s64 	%rd120, %rd202, %rd9;
	shl.b64 	%rd121, %rd120, 2;
	add.s64 	%rd122, %rd3, %rd121;
	ld.global.f32 	%f60, [%rd122];
	ld.global.f32 	%f61, [%rd195+-4];
	fma.rn.f32 	%f9, %f60, %f61, %f7;
	ld.global.f32 	%f62, [%rd196+-4];
	fma.rn.f32 	%f10, %f60, %f62, %f8;
	add.s64 	%rd33, %rd197, 1;
	or.b64  	%rd123, %rd33, %rd95;
	and.b64  	%rd124, %rd123, -4294967296;
	setp.ne.s64 	%p12, %rd124, 0;
	@%p12 bra 	$L__BB1_18;
	cvt.u32.u64 	%r27, %rd33;
	rem.u32 	%r28, %r27, %r14;
	cvt.u64.u32 	%rd203, %r28;
	bra.uni 	$L__BB1_19;
$L__BB1_18:
	rem.u64 	%rd203, %rd33, %rd95;
$L__BB1_19:
	add.s64 	%rd125, %rd203, %rd9;
	shl.b64 	%rd126, %rd125, 2;
	add.s64 	%rd127, %rd3, %rd126;
	ld.global.f32 	%f63, [%rd127];
	ld.global.f32 	%f64, [%rd195];
	fma.rn.f32 	%f11, %f63, %f64, %f9;
	ld.global.f32 	%f65, [%rd196];
	fma.rn.f32 	%f12, %f63, %f65, %f10;
	add.s64 	%rd37, %rd197, 2;
	or.b64  	%rd128, %rd37, %rd95;
	and.b64  	%rd129, %rd128, -4294967296;
	setp.ne.s64 	%p13, %rd129, 0;
	@%p13 bra 	$L__BB1_21;
	cvt.u32.u64 	%r30, %rd37;
	rem.u32 	%r31, %r30, %r14;
	cvt.u64.u32 	%rd204, %r31;
	bra.uni 	$L__BB1_22;
$L__BB1_21:
	rem.u64 	%rd204, %rd37, %rd95;
$L__BB1_22:
	add.s64 	%rd130, %rd204, %rd9;
	shl.b64 	%rd131, %rd130, 2;
	add.s64 	%rd132, %rd3, %rd131;
	ld.global.f32 	%f66, [%rd132];
	ld.global.f32 	%f67, [%rd195+4];
	fma.rn.f32 	%f13, %f66, %f67, %f11;
	ld.global.f32 	%f68, [%rd196+4];
	fma.rn.f32 	%f14, %f66, %f68, %f12;
	add.s64 	%rd41, %rd197, 3;
	or.b64  	%rd133, %rd41, %rd95;
	and.b64  	%rd134, %rd133, -4294967296;
	setp.ne.s64 	%p14, %rd134, 0;
	@%p14 bra 	$L__BB1_24;
	cvt.u32.u64 	%r33, %rd41;
	rem.u32 	%r34, %r33, %r14;
	cvt.u64.u32 	%rd205, %r34;
	bra.uni 	$L__BB1_25;
$L__BB1_24:
	rem.u64 	%rd205, %rd41, %rd95;
$L__BB1_25:
	add.s64 	%rd135, %rd205, %rd9;
	shl.b64 	%rd136, %rd135, 2;
	add.s64 	%rd137, %rd3, %rd136;
	ld.global.f32 	%f69, [%rd137];
	ld.global.f32 	%f70, [%rd195+8];
	fma.rn.f32 	%f15, %f69, %f70, %f13;
	ld.global.f32 	%f71, [%rd196+8];
	fma.rn.f32 	%f16, %f69, %f71, %f14;
	add.s64 	%rd45, %rd197, 4;
	or.b64  	%rd138, %rd45, %rd95;
	and.b64  	%rd139, %rd138, -4294967296;
	setp.ne.s64 	%p15, %rd139, 0;
	@%p15 bra 	$L__BB1_27;
	cvt.u32.u64 	%r36, %rd45;
	rem.u32 	%r37, %r36, %r14;
	cvt.u64.u32 	%rd206, %r37;
	bra.uni 	$L__BB1_28;
$L__BB1_27:
	rem.u64 	%rd206, %rd45, %rd95;
$L__BB1_28:
	add.s64 	%rd140, %rd206, %rd9;
	shl.b64 	%rd141, %rd140, 2;
	add.s64 	%rd142, %rd3, %rd141;
	ld.global.f32 	%f72, [%rd142];
	ld.global.f32 	%f73, [%rd195+12];
	fma.rn.f32 	%f112, %f72, %f73, %f15;
	ld.global.f32 	%f74, [%rd196+12];
	fma.rn.f32 	%f113, %f72, %f74, %f16;
	add.s64 	%rd198, %rd198, -8;
	add.s64 	%rd197, %rd197, 8;
	add.s64 	%rd196, %rd196, 32;
	add.s64 	%rd195, %rd195, 32;
	setp.ne.s64 	%p16, %rd198, 0;
	@%p16 bra 	$L__BB1_4;
$L__BB1_29:
	and.b64  	%rd54, %rd93, 7;
	setp.eq.s64 	%p17, %rd54, 0;
	@%p17 bra 	$L__BB1_58;
	and.b64  	%rd55, %rd93, 3;
	setp.lt.u64 	%p18, %rd54, 4;
	@%p18 bra 	$L__BB1_44;
	shl.b64 	%rd143, %rd6, 1;
	add.s64 	%rd56, %rd143, %rd212;
	or.b64  	%rd144, %rd56, %rd95;
	and.b64  	%rd145, %rd144, -4294967296;
	setp.ne.s64 	%p19, %rd145, 0;
	@%p19 bra 	$L__BB1_33;
	cvt.u32.u64 	%r38, %rd95;
	cvt.u32.u64 	%r39, %rd56;
	rem.u32 	%r40, %r39, %r38;
	cvt.u64.u32 	%rd208, %r40;
	bra.uni 	$L__BB1_34;
$L__BB1_33:
	rem.u64 	%rd208, %rd56, %rd95;
$L__BB1_34:
	add.s64 	%rd146, %rd208, %rd9;
	shl.b64 	%rd147, %rd146, 2;
	add.s64 	%rd148, %rd3, %rd147;
	ld.global.f32 	%f76, [%rd148];
	shl.b64 	%rd149, %rd212, 2;
	add.s64 	%rd60, %rd2, %rd149;
	ld.global.f32 	%f77, [%rd60];
	fma.rn.f32 	%f23, %f76, %f77, %f112;
	add.s64 	%rd61, %rd1, %rd149;
	ld.global.f32 	%f78, [%rd61];
	fma.rn.f32 	%f24, %f76, %f78, %f113;
	add.s64 	%rd62, %rd56, 1;
	or.b64  	%rd150, %rd62, %rd95;
	and.b64  	%rd151, %rd150, -4294967296;
	setp.ne.s64 	%p20, %rd151, 0;
	@%p20 bra 	$L__BB1_36;
	cvt.u32.u64 	%r41, %rd95;
	cvt.u32.u64 	%r42, %rd62;
	rem.u32 	%r43, %r42, %r41;
	cvt.u64.u32 	%rd209, %r43;
	bra.uni 	$L__BB1_37;
$L__BB1_36:
	rem.u64 	%rd209, %rd62, %rd95;
$L__BB1_37:
	add.s64 	%rd152, %rd209, %rd9;
	shl.b64 	%rd153, %rd152, 2;
	add.s64 	%rd154, %rd3, %rd153;
	ld.global.f32 	%f79, [%rd154];
	ld.global.f32 	%f80, [%rd60+4];
	fma.rn.f32 	%f25, %f79, %f80, %f23;
	ld.global.f32 	%f81, [%rd61+4];
	fma.rn.f32 	%f26, %f79, %f81, %f24;
	add.s64 	%rd66, %rd56, 2;
	or.b64  	%rd155, %rd66, %rd95;
	and.b64  	%rd156, %rd155, -4294967296;
	setp.ne.s64 	%p21, %rd156, 0;
	@%p21 bra 	$L__BB1_39;
	cvt.u32.u64 	%r44, %rd95;
	cvt.u32.u64 	%r45, %rd66;
	rem.u32 	%r46, %r45, %r44;
	cvt.u64.u32 	%rd210, %r46;
	bra.uni 	$L__BB1_40;
$L__BB1_39:
	rem.u64 	%rd210, %rd66, %rd95;
$L__BB1_40:
	add.s64 	%rd157, %rd210, %rd9;
	shl.b64 	%rd158, %rd157, 2;
	add.s64 	%rd159, %rd3, %rd158;
	ld.global.f32 	%f82, [%rd159];
	ld.global.f32 	%f83, [%rd60+8];
	fma.rn.f32 	%f27, %f82, %f83, %f25;
	ld.global.f32 	%f84, [%rd61+8];
	fma.rn.f32 	%f28, %f82, %f84, %f26;
	add.s64 	%rd70, %rd56, 3;
	or.b64  	%rd160, %rd70, %rd95;
	and.b64  	%rd161, %rd160, -4294967296;
	setp.ne.s64 	%p22, %rd161, 0;
	@%p22 bra 	$L__BB1_42;
	cvt.u32.u64 	%r47, %rd95;
	cvt.u32.u64 	%r48, %rd70;
	rem.u32 	%r49, %r48, %r47;
	cvt.u64.u32 	%rd211, %r49;
	bra.uni 	$L__BB1_43;
$L__BB1_42:
	rem.u64 	%rd211, %rd70, %rd95;
$L__BB1_43:
	add.s64 	%rd162, %rd211, %rd9;
	shl.b64 	%rd163, %rd162, 2;
	add.s64 	%rd164, %rd3, %rd163;
	ld.global.f32 	%f85, [%rd164];
	ld.global.f32 	%f86, [%rd60+12];
	fma.rn.f32 	%f112, %f85, %f86, %f27;
	ld.global.f32 	%f87, [%rd61+12];
	fma.rn.f32 	%f113, %f85, %f87, %f28;
	add.s64 	%rd212, %rd212, 4;
$L__BB1_44:
	setp.eq.s64 	%p23, %rd55, 0;
	@%p23 bra 	$L__BB1_58;
	setp.eq.s64 	%p24, %rd55, 1;
	@%p24 bra 	$L__BB1_53;
	shl.b64 	%rd165, %rd6, 1;
	add.s64 	%rd76, %rd165, %rd212;
	or.b64  	%rd166, %rd76, %rd95;
	and.b64  	%rd167, %rd166, -4294967296;
	setp.ne.s64 	%p25, %rd167, 0;
	@%p25 bra 	$L__BB1_48;
	cvt.u32.u64 	%r50, %rd95;
	cvt.u32.u64 	%r51, %rd76;
	rem.u32 	%r52, %r51, %r50;
	cvt.u64.u32 	%rd213, %r52;
	bra.uni 	$L__BB1_49;
$L__BB1_48:
	rem.u64 	%rd213, %rd76, %rd95;
$L__BB1_49:
	add.s64 	%rd168, %rd213, %rd9;
	shl.b64 	%rd169, %rd168, 2;
	add.s64 	%rd170, %rd3, %rd169;
	ld.global.f32 	%f89, [%rd170];
	shl.b64 	%rd171, %rd212, 2;
	add.s64 	%rd80, %rd2, %rd171;
	ld.global.f32 	%f90, [%rd80];
	fma.rn.f32 	%f35, %f89, %f90, %f112;
	add.s64 	%rd81, %rd1, %rd171;
	ld.global.f32 	%f91, [%rd81];
	fma.rn.f32 	%f36, %f89, %f91, %f113;
	add.s64 	%rd82, %rd76, 1;
	or.b64  	%rd172, %rd82, %rd95;
	and.b64  	%rd173, %rd172, -4294967296;
	setp.ne.s64 	%p26, %rd173, 0;
	@%p26 bra 	$L__BB1_51;
	cvt.u32.u64 	%r53, %rd95;
	cvt.u32.u64 	%r54, %rd82;
	rem.u32 	%r55, %r54, %r53;
	cvt.u64.u32 	%rd214, %r55;
	bra.uni 	$L__BB1_52;
$L__BB1_51:
	rem.u64 	%rd214, %rd82, %rd95;
$L__BB1_52:
	add.s64 	%rd174, %rd214, %rd9;
	shl.b64 	%rd175, %rd174, 2;
	add.s64 	%rd176, %rd3, %rd175;
	ld.global.f32 	%f92, [%rd176];
	ld.global.f32 	%f93, [%rd80+4];
	fma.rn.f32 	%f112, %f92, %f93, %f35;
	ld.global.f32 	%f94, [%rd81+4];
	fma.rn.f32 	%f113, %f92, %f94, %f36;
	add.s64 	%rd212, %rd212, 2;
$L__BB1_53:
	and.b64  	%rd177, %rd93, 1;
	setp.eq.b64 	%p27, %rd177, 1;
	not.pred 	%p28, %p27;
	@%p28 bra 	$L__BB1_58;
	shl.b64 	%rd178, %rd6, 1;
	add.s64 	%rd88, %rd178, %rd212;
	or.b64  	%rd179, %rd88, %rd95;
	and.b64  	%rd180, %rd179, -4294967296;
	setp.ne.s64 	%p29, %rd180, 0;
	@%p29 bra 	$L__BB1_56;
	cvt.u32.u64 	%r56, %rd95;
	cvt.u32.u64 	%r57, %rd88;
	rem.u32 	%r58, %r57, %r56;
	cvt.u64.u32 	%rd216, %r58;
	bra.uni 	$L__BB1_57;
$L__BB1_56:
	rem.u64 	%rd216, %rd88, %rd95;
$L__BB1_57:
	add.s64 	%rd181, %rd216, %rd9;
	shl.b64 	%rd182, %rd181, 2;
	add.s64 	%rd183, %rd3, %rd182;
	ld.global.f32 	%f95, [%rd183];
	shl.b64 	%rd184, %rd212, 2;
	add.s64 	%rd185, %rd2, %rd184;
	ld.global.f32 	%f96, [%rd185];
	fma.rn.f32 	%f112, %f95, %f96, %f112;
	add.s64 	%rd186, %rd1, %rd184;
	ld.global.f32 	%f97, [%rd186];
	fma.rn.f32 	%f113, %f95, %f97, %f113;
$L__BB1_58:
	ld.param.u64 	%rd194, [_Z10col_kernelPfS_PKfS1_mmmm_param_1];
	mad.lo.s64 	%rd187, %rd100, %rd4, %rd5;
	mad.lo.s64 	%rd188, %rd187, %rd95, %rd6;
	cvta.to.global.u64 	%rd189, %rd194;
	shl.b64 	%rd190, %rd188, 2;
	add.s64 	%rd191, %rd189, %rd190;
	st.global.f32 	[%rd191], %f112;
	shl.b64 	%rd192, %rd7, 2;
	add.s64 	%rd193, %rd191, %rd192;
	st.global.f32 	[%rd193], %f113;
$L__BB1_59:
	ret;

}
	// .globl	_Z12depth_kernelPfS_PKfS1_mmmm
.visible .entry _Z12depth_kernelPfS_PKfS1_mmmm(
	.param .u64 .ptr .align 1 _Z12depth_kernelPfS_PKfS1_mmmm_param_0,
	.param .u64 .ptr .align 1 _Z12depth_kernelPfS_PKfS1_mmmm_param_1,
	.param .u64 .ptr .align 1 _Z12depth_kernelPfS_PKfS1_mmmm_param_2,
	.param .u64 .ptr .align 1 _Z12depth_kernelPfS_PKfS1_mmmm_param_3,
	.param .u64 _Z12depth_kernelPfS_PKfS1_mmmm_param_4,
	.param .u64 _Z12depth_kernelPfS_PKfS1_mmmm_param_5,
	.param .u64 _Z12depth_kernelPfS_PKfS1_mmmm_param_6,
	.param .u64 _Z12depth_kernelPfS_PKfS1_mmmm_param_7
)
{
	.reg .pred 	%p<20>;
	.reg .b32 	%r<35>;
	.reg .b32 	%f<65>;
	.reg .b64 	%rd<137>;

	ld.param.u64 	%rd58, [_Z12depth_kernelPfS_PKfS1_mmmm_param_0];
	ld.param.u64 	%rd59, [_Z12depth_kernelPfS_PKfS1_mmmm_param_2];
	ld.param.u64 	%rd60, [_Z12depth_kernelPfS_PKfS1_mmmm_param_3];
	ld.param.u64 	%rd54, [_Z12depth_kernelPfS_PKfS1_mmmm_param_4];
	ld.param.u64 	%rd55, [_Z12depth_kernelPfS_PKfS1_mmmm_param_5];
	ld.param.u64 	%rd56, [_Z12depth_kernelPfS_PKfS1_mmmm_param_6];
	ld.param.u64 	%rd61, [_Z12depth_kernelPfS_PKfS1_mmmm_param_7];
	cvta.to.global.u64 	%rd1, %rd60;
	cvta.to.global.u64 	%rd2, %rd59;
	cvta.to.global.u64 	%rd3, %rd58;
	mov.u32 	%r1, %ctaid.z;
	mov.u32 	%r2, %ntid.z;
	mov.u32 	%r3, %tid.z;
	mad.lo.s32 	%r4, %r1, %r2, %r3;
	cvt.u64.u32 	%rd4, %r4;
	mov.u32 	%r5, %ctaid.y;
	mov.u32 	%r6, %ntid.y;
	mov.u32 	%r7, %tid.y;
	mad.lo.s32 	%r8, %r5, %r6, %r7;
	cvt.u64.u32 	%rd5, %r8;
	mov.u32 	%r10, %ctaid.x;
	mov.u32 	%r11, %ntid.x;
	mov.u32 	%r12, %tid.x;
	mad.lo.s32 	%r13, %r10, %r11, %r12;
	cvt.u64.u32 	%rd6, %r13;
	setp.le.u64 	%p1, %rd56, %rd4;
	setp.le.u64 	%p2, %rd61, %rd5;
	or.pred  	%p3, %p1, %p2;
	shr.u64 	%rd7, %rd55, 1;
	setp.le.u64 	%p4, %rd7, %rd6;
	or.pred  	%p5, %p4, %p3;
	@%p5 bra 	$L__BB2_32;
	setp.eq.s64 	%p6, %rd54, 0;
	mov.f32 	%f63, 0f00000000;
	mov.f32 	%f64, %f63;
	@%p6 bra 	$L__BB2_31;
	shl.b64 	%rd126, %rd6, 1;
	setp.lt.u64 	%p7, %rd54, 4;
	mov.f32 	%f64, 0f00000000;
	mov.b64 	%rd135, 0;
	mov.f32 	%f63, %f64;
	@%p7 bra 	$L__BB2_17;
	and.b64  	%rd135, %rd54, -4;
	add.s64 	%rd125, %rd1, 8;
	add.s64 	%rd124, %rd2, 8;
	mov.f32 	%f64, 0f00000000;
	cvt.u32.u64 	%r14, %rd55;
	mov.u64 	%rd127, %rd135;
$L__BB2_4:
	.pragma "nounroll";
	or.b64  	%rd63, %rd126, %rd55;
	and.b64  	%rd64, %rd63, -4294967296;
	setp.ne.s64 	%p8, %rd64, 0;
	@%p8 bra 	$L__BB2_6;
	cvt.u32.u64 	%r15, %rd126;
	rem.u32 	%r16, %r15, %r14;
	cvt.u64.u32 	%rd128, %r16;
	bra.uni 	$L__BB2_7;
$L__BB2_6:
	rem.u64 	%rd128, %rd126, %rd55;
$L__BB2_7:
	mad.lo.s64 	%rd65, %rd128, %rd56, %rd4;
	mad.lo.s64 	%rd66, %rd65, %rd61, %rd5;
	shl.b64 	%rd67, %rd66, 2;
	add.s64 	%rd68, %rd3, %rd67;
	ld.global.f32 	%f31, [%rd68];
	ld.global.f32 	%f32, [%rd124+-8];
	fma.rn.f32 	%f3, %f31, %f32, %f63;
	ld.global.f32 	%f33, [%rd125+-8];
	fma.rn.f32 	%f4, %f31, %f33, %f64;
	add.s64 	%rd19, %rd126, 1;
	or.b64  	%rd69, %rd19, %rd55;
	and.b64  	%rd70, %rd69, -4294967296;
	setp.ne.s64 	%p9, %rd70, 0;
	@%p9 bra 	$L__BB2_9;
	cvt.u32.u64 	%r18, %rd19;
	rem.u32 	%r19, %r18, %r14;
	cvt.u64.u32 	%rd129, %r19;
	bra.uni 	$L__BB2_10;
$L__BB2_9:
	rem.u64 	%rd129, %rd19, %rd55;
$L__BB2_10:
	mad.lo.s64 	%rd71, %rd129, %rd56, %rd4;
	mad.lo.s64 	%rd72, %rd71, %rd61, %rd5;
	shl.b64 	%rd73, %rd72, 2;
	add.s64 	%rd74, %rd3, %rd73;
	ld.global.f32 	%f34, [%rd74];
	ld.global.f32 	%f35, [%rd124+-4];
	fma.rn.f32 	%f5, %f34, %f35, %f3;
	ld.global.f32 	%f36, [%rd125+-4];
	fma.rn.f32 	%f6, %f34, %f36, %f4;
	add.s64 	%rd23, %rd126, 2;
	or.b64  	%rd75, %rd23, %rd55;
	and.b64  	%rd76, %rd75, -4294967296;
	setp.ne.s64 	%p10, %rd76, 0;
	@%p10 bra 	$L__BB2_12;
	cvt.u32.u64 	%r21, %rd23;
	rem.u32 	%r22, %r21, %r14;
	cvt.u64.u32 	%rd130, %r22;
	bra.uni 	$L__BB2_13;
$L__BB2_12:
	rem.u64 	%rd130, %rd23, %rd55;
$L__BB2_13:
	mad.lo.s64 	%rd77, %rd130, %rd56, %rd4;
	mad.lo.s64 	%rd78, %rd77, %rd61, %rd5;
	shl.b64 	%rd79, %rd78, 2;
	add.s64 	%rd80, %rd3, %rd79;
	ld.global.f32 	%f37, [%rd80];
	ld.global.f32 	%f38, [%rd124];
	fma.rn.f32 	%f7, %f37, %f38, %f5;
	ld.global.f32 	%f39, [%rd125];
	fma.rn.f32 	%f8, %f37, %f39, %f6;
	add.s64 	%rd27, %rd126, 3;
	or.b64  	%rd81, %rd27, %rd55;
	and.b64  	%rd82, %rd81, -4294967296;
	setp.ne.s64 	%p11, %rd82, 0;
	@%p11 bra 	$L__BB2_15;
	cvt.u32.u64 	%r24, %rd27;
	rem.u32 	%r25, %r24, %r14;
	cvt.u64.u32 	%rd131, %r25;
	bra.uni 	$L__BB2_16;
$L__BB2_15:
	rem.u64 	%rd131, %rd27, %rd55;
$L__BB2_16:
	mad.lo.s64 	%rd83, %rd131, %rd56, %rd4;
	mad.lo.s64 	%rd84, %rd83, %rd61, %rd5;
	shl.b64 	%rd85, %rd84, 2;
	add.s64 	%rd86, %rd3, %rd85;
	ld.global.f32 	%f40, [%rd86];
	ld.global.f32 	%f41, [%rd124+4];
	fma.rn.f32 	%f63, %f40, %f41, %f7;
	ld.global.f32 	%f42, [%rd125+4];
	fma.rn.f32 	%f64, %f40, %f42, %f8;
	add.s64 	%rd127, %rd127, -4;
	add.s64 	%rd126, %rd126, 4;
	add.s64 	%rd125, %rd125, 16;
	add.s64 	%rd124, %rd124, 16;
	setp.ne.s64 	%p12, %rd127, 0;
	@%p12 bra 	$L__BB2_4;
$L__BB2_17:
	and.b64  	%rd36, %rd54, 3;
	setp.eq.s64 	%p13, %rd36, 0;
	@%p13 bra 	$L__BB2_31;
	setp.eq.s64 	%p14, %rd36, 1;
	@%p14 bra 	$L__BB2_26;
	shl.b64 	%rd87, %rd6, 1;
	add.s64 	%rd37, %rd87, %rd135;
	or.b64  	%rd88, %rd37, %rd55;
	and.b64  	%rd89, %rd88, -4294967296;
	setp.ne.s64 	%p15, %rd89, 0;
	@%p15 bra 	$L__BB2_21;
	cvt.u32.u64 	%r26, %rd55;
	cvt.u32.u64 	%r27, %rd37;
	rem.u32 	%r28, %r27, %r26;
	cvt.u64.u32 	%rd133, %r28;
	bra.uni 	$L__BB2_22;
$L__BB2_21:
	rem.u64 	%rd133, %rd37, %rd55;
$L__BB2_22:
	mad.lo.s64 	%rd90, %rd133, %rd56, %rd4;
	mad.lo.s64 	%rd91, %rd90, %rd61, %rd5;
	shl.b64 	%rd92, %rd91, 2;
	add.s64 	%rd93, %rd3, %rd92;
	ld.global.f32 	%f44, [%rd93];
	shl.b64 	%rd94, %rd135, 2;
	add.s64 	%rd41, %rd2, %rd94;
	ld.global.f32 	%f45, [%rd41];
	fma.rn.f32 	%f15, %f44, %f45, %f63;
	add.s64 	%rd42, %rd1, %rd94;
	ld.global.f32 	%f46, [%rd42];
	fma.rn.f32 	%f16, %f44, %f46, %f64;
	add.s64 	%rd43, %rd37, 1;
	or.b64  	%rd95, %rd43, %rd55;
	and.b64  	%rd96, %rd95, -4294967296;
	setp.ne.s64 	%p16, %rd96, 0;
	@%p16 bra 	$L__BB2_24;
	cvt.u32.u64 	%r29, %rd55;
	cvt.u32.u64 	%r30, %rd43;
	rem.u32 	%r31, %r30, %r29;
	cvt.u64.u32 	%rd134, %r31;
	bra.uni 	$L__BB2_25;
$L__BB2_24:
	rem.u64 	%rd134, %rd43, %rd55;
$L__BB2_25:
	mad.lo.s64 	%rd97, %rd134, %rd56, %rd4;
	mad.lo.s64 	%rd98, %rd97, %rd61, %rd5;
	shl.b64 	%rd99, %rd98, 2;
	add.s64 	%rd100, %rd3, %rd99;
	ld.global.f32 	%f47, [%rd100];
	ld.global.f32 	%f48, [%rd41+4];
	fma.rn.f32 	%f63, %f47, %f48, %f15;
	ld.global.f32 	%f49, [%rd42+4];
	fma.rn.f32 	%f64, %f47, %f49, %f16;
	add.s64 	%rd135, %rd135, 2;
$L__BB2_26:
	and.b64  	%rd101, %rd54, 1;
	setp.eq.b64 	%p17, %rd101, 1;
	not.pred 	%p18, %p17;
	@%p18 bra 	$L__BB2_31;
	shl.b64 	%rd102, %rd6, 1;
	add.s64 	%rd49, %rd102, %rd135;
	or.b64  	%rd103, %rd49, %rd55;
	and.b64  	%rd104, %rd103, -4294967296;
	setp.ne.s64 	%p19, %rd104, 0;
	@%p19 bra 	$L__BB2_29;
	cvt.u32.u64 	%r32, %rd55;
	cvt.u32.u64 	%r33, %rd49;
	rem.u32 	%r34, %r33, %r32;
	cvt.u64.u32 	%rd136, %r34;
	bra.uni 	$L__BB2_30;
$L__BB2_29:
	rem.u64 	%rd136, %rd49, %rd55;
$L__BB2_30:
	mad.lo.s64 	%rd105, %rd136, %rd56, %rd4;
	mad.lo.s64 	%rd106, %rd105, %rd61, %rd5;
	shl.b64 	%rd107, %rd106, 2;
	add.s64 	%rd108, %rd3, %rd107;
	ld.global.f32 	%f50, [%rd108];
	shl.b64 	%rd109, %rd135, 2;
	add.s64 	%rd110, %rd2, %rd109;
	ld.global.f32 	%f51, [%rd110];
	fma.rn.f32 	%f63, %f50, %f51, %f63;
	add.s64 	%rd111, %rd1, %rd109;
	ld.global.f32 	%f52, [%rd111];
	fma.rn.f32 	%f64, %f50, %f52, %f64;
$L__BB2_31:
	ld.param.u64 	%rd123, [_Z12depth_kernelPfS_PKfS1_mmmm_param_1];
	cvta.to.global.u64 	%rd112, %rd123;
	mul.lo.s64 	%rd113, %rd56, %rd6;
	mad.lo.s64 	%rd114, %rd61, %rd4, %rd5;
	mad.lo.s64 	%rd115, %rd113, %rd61, %rd114;
	add.s64 	%rd116, %rd7, %rd6;
	mul.lo.s64 	%rd117, %rd116, %rd56;
	mad.lo.s64 	%rd118, %rd117, %rd61, %rd114;
	shl.b64 	%rd119, %rd115, 2;
	add.s64 	%rd120, %rd112, %rd119;
	st.global.f32 	[%rd120], %f63;
	shl.b64 	%rd121, %rd118, 2;
	add.s64 	%rd122, %rd112, %rd121;
	st.global.f32 	[%rd122], %f64;
$L__BB2_32:
	ret;

}
	// .globl	_Z10map_kernelPfS_mmmmmm
.visible .entry _Z10map_kernelPfS_mmmmmm(
	.param .u64 .ptr .align 1 _Z10map_kernelPfS_mmmmmm_param_0,
	.param .u64 .ptr .align 1 _Z10map_kernelPfS_mmmmmm_param_1,
	.param .u64 _Z10map_kernelPfS_mmmmmm_param_2,
	.param .u64 _Z10map_kernelPfS_mmmmmm_param_3,
	.param .u64 _Z10map_kernelPfS_mmmmmm_param_4,
	.param .u64 _Z10map_kernelPfS_mmmmmm_param_5,
	.param .u64 _Z10map_kernelPfS_mmmmmm_param_6,
	.param .u64 _Z10map_kernelPfS_mmmmmm_param_7
)
{
	.reg .pred 	%p<6>;
	.reg .b32 	%r<14>;
	.reg .b32 	%f<2>;
	.reg .b64 	%rd<22>;

	ld.param.u64 	%rd4, [_Z10map_kernelPfS_mmmmmm_param_0];
	ld.param.u64 	%rd5, [_Z10map_kernelPfS_mmmmmm_param_1];
	ld.param.u64 	%rd10, [_Z10map_kernelPfS_mmmmmm_param_2];
	ld.param.u64 	%rd11, [_Z10map_kernelPfS_mmmmmm_param_3];
	ld.param.u64 	%rd7, [_Z10map_kernelPfS_mmmmmm_param_4];
	ld.param.u64 	%rd8, [_Z10map_kernelPfS_mmmmmm_param_6];
	ld.param.u64 	%rd9, [_Z10map_kernelPfS_mmmmmm_param_7];
	mov.u32 	%r1, %ctaid.z;
	mov.u32 	%r2, %ntid.z;
	mov.u32 	%r3, %tid.z;
	mad.lo.s32 	%r4, %r1, %r2, %r3;
	cvt.u64.u32 	%rd1, %r4;
	mov.u32 	%r5, %ctaid.y;
	mov.u32 	%r6, %ntid.y;
	mov.u32 	%r7, %tid.y;
	mad.lo.s32 	%r8, %r5, %r6, %r7;
	cvt.u64.u32 	%rd2, %r8;
	mov.u32 	%r10, %ctaid.x;
	mov.u32 	%r11, %ntid.x;
	mov.u32 	%r12, %tid.x;
	mad.lo.s32 	%r13, %r10, %r11, %r12;
	cvt.u64.u32 	%rd3, %r13;
	setp.le.u64 	%p1, %rd10, %rd1;
	setp.le.u64 	%p2, %rd11, %rd2;
	or.pred  	%p3, %p1, %p2;
	setp.le.u64 	%p4, %rd7, %rd3;
	or.pred  	%p5, %p3, %p4;
	@%p5 bra 	$L__BB3_2;
	cvta.to.global.u64 	%rd12, %rd4;
	cvta.to.global.u64 	%rd13, %rd5;
	mad.lo.s64 	%rd14, %rd11, %rd1, %rd2;
	mad.lo.s64 	%rd15, %rd14, %rd7, %rd3;
	shl.b64 	%rd16, %rd15, 2;
	add.s64 	%rd17, %rd12, %rd16;
	ld.global.f32 	%f1, [%rd17];
	mad.lo.s64 	%rd18, %rd8, %rd1, %rd2;
	mad.lo.s64 	%rd19, %rd18, %rd9, %rd3;
	shl.b64 	%rd20, %rd19, 2;
	add.s64 	%rd21, %rd13, %rd20;
	st.global.f32 	[%rd21], %f1;
$L__BB3_2:
	ret;

}


// ===== COMPILED SASS (sm_100) =====

	.target	sm_100

	.elftype	@"ET_EXEC"


//--------------------- .note.nv.tkinfo           --------------------------
	.section	.note.nv.tkinfo,"",@"SHT_NOTE"
	.sectionflags	@"SHF_NOTE_NV_TKINFO"
	.tkinfo
        /*0018*/ 	.word	0x00000002
        /*0030*/ 	.string	""
        /*0030*/ 	.string	"ptxas"
        /*0030*/ 	.string	"Cuda compilation tools, release 13.0, V13.0.88"
        /*0030*/ 	.string	"Build cuda_13.0.r13.0/compiler.36424714_0"
        /*0030*/ 	.string	"-arch sm_100 -m 64 "



//--------------------- .note.nv.cuinfo           --------------------------
	.section	.note.nv.cuinfo,"",@"SHT_NOTE"
	.sectionflags	@"SHF_NOTE_NV_CUINFO"
        /*0018*/ 	.short	0x0002
        /*001a*/ 	.short	0x0064
        /*001c*/ 	.short	0x0082
	.zero		2


//--------------------- .nv.info                  --------------------------
	.section	.nv.info,"",@"SHT_CUDA_INFO"
	.align	4


	//----- nvinfo : EIATTR_REGCOUNT
	.align		4
        /*0000*/ 	.byte	0x04, 0x2f
        /*0002*/ 	.short	(.L_1 - .L_0)
	.align		4
.L_0:
        /*0004*/ 	.word	index@(_Z10row_kernelPfS_PKfS1_mmmm)
        /*0008*/ 	.word	0x00000018


	//----- nvinfo : EIATTR_FRAME_SIZE
	.align		4
.L_1:
        /*000c*/ 	.byte	0x04, 0x11
        /*000e*/ 	.short	(.L_3 - .L_2)
	.align		4
.L_2:
        /*0010*/ 	.word	index@($__internal_2_$__cuda_sm20_rem_u64)
        /*0014*/ 	.word	0x00000000


	//----- nvinfo : EIATTR_FRAME_SIZE
	.align		4
.L_3:
        /*0018*/ 	.byte	0x04, 0x11
        /*001a*/ 	.short	(.L_5 - .L_4)
	.align		4
.L_4:
        /*001c*/ 	.word	index@(_Z10row_kernelPfS_PKfS1_mmmm)
        /*0020*/ 	.word	0x00000000


	//----- nvinfo : EIATTR_REGCOUNT
	.align		4
.L_5:
        /*0024*/ 	.byte	0x04, 0x2f
        /*0026*/ 	.short	(.L_7 - .L_6)
	.align		4
.L_6:
        /*0028*/ 	.word	index@(_Z10col_kernelPfS_PKfS1_mmmm)
        /*002c*/ 	.word	0x00000020


	//----- nvinfo : EIATTR_FRAME_SIZE
	.align		4
.L_7:
        /*0030*/ 	.byte	0x04, 0x11
        /*0032*/ 	.short	(.L_9 - .L_8)
	.align		4
.L_8:
        /*0034*/ 	.word	index@($__internal_1_$__cuda_sm20_rem_u64)
        /*0038*/ 	.word	0x00000000


	//----- nvinfo : EIATTR_FRAME_SIZE
	.align		4
.L_9:
        /*003c*/ 	.byte	0x04, 0x11
        /*003e*/ 	.short	(.L_11 - .L_10)
	.align		4
.L_10:
        /*0040*/ 	.word	index@(_Z10col_kernelPfS_PKfS1_mmmm)
        /*0044*/ 	.word	0x00000000


	//----- nvinfo : EIATTR_REGCOUNT
	.align		4
.L_11:
        /*0048*/ 	.byte	0x04, 0x2f
        /*004a*/ 	.short	(.L_13 - .L_12)
	.align		4
.L_12:
        /*004c*/ 	.word	index@(_Z12depth_kernelPfS_PKfS1_mmmm)
        /*0050*/ 	.word	0x00000019


	//----- nvinfo : EIATTR_FRAME_SIZE
	.align		4
.L_13:
        /*0054*/ 	.byte	0x04, 0x11
        /*0056*/ 	.short	(.L_15 - .L_14)
	.align		4
.L_14:
        /*0058*/ 	.word	index@($__internal_0_$__cuda_sm20_rem_u64)
        /*005c*/ 	.word	0x00000000


	//----- nvinfo : EIATTR_FRAME_SIZE
	.align		4
.L_15:
        /*0060*/ 	.byte	0x04, 0x11
        /*0062*/ 	.short	(.L_17 - .L_16)
	.align		4
.L_16:
        /*0064*/ 	.word	index@(_Z12depth_kernelPfS_PKfS1_mmmm)
        /*0068*/ 	.word	0x00000000


	//----- nvinfo : EIATTR_REGCOUNT
	.align		4
.L_17:
        /*006c*/ 	.byte	0x04, 0x2f
        /*006e*/ 	.short	(.L_19 - .L_18)
	.align		4
.L_18:
        /*0070*/ 	.word	index@(_Z10map_kernelPfS_mmmmmm)
        /*0074*/ 	.word	0x0000000e


	//----- nvinfo : EIATTR_FRAME_SIZE
	.align		4
.L_19:
        /*0078*/ 	.byte	0x04, 0x11
        /*007a*/ 	.short	(.L_21 - .L_20)
	.align		4
.L_20:
        /*007c*/ 	.word	index@(_Z10map_kernelPfS_mmmmmm)
        /*0080*/ 	.word	0x00000000


	//----- nvinfo : EIATTR_MIN_STACK_SIZE
	.align		4
.L_21:
        /*0084*/ 	.byte	0x04, 0x12
        /*0086*/ 	.short	(.L_23 - .L_22)
	.align		4
.L_22:
        /*0088*/ 	.word	index@(_Z10map_kernelPfS_mmmmmm)
        /*008c*/ 	.word	0x00000000


	//----- nvinfo : EIATTR_MIN_STACK_SIZE
	.align		4
.L_23:
        /*0090*/ 	.byte	0x04, 0x12
        /*0092*/ 	.short	(.L_25 - .L_24)
	.align		4
.L_24:
        /*0094*/ 	.word	index@(_Z12depth_kernelPfS_PKfS1_mmmm)
        /*0098*/ 	.word	0x00000000


	//----- nvinfo : EIATTR_MIN_STACK_SIZE
	.align		4
.L_25:
        /*009c*/ 	.byte	0x04, 0x12
        /*009e*/ 	.short	(.L_27 - .L_26)
	.align		4
.L_26:
        /*00a0*/ 	.word	index@(_Z10col_kernelPfS_PKfS1_mmmm)
        /*00a4*/ 	.word	0x00000000


	//----- nvinfo : EIATTR_MIN_STACK_SIZE
	.align		4
.L_27:
        /*00a8*/ 	.byte	0x04, 0x12
        /*00aa*/ 	.short	(.L_29 - .L_28)
	.align		4
.L_28:
        /*00ac*/ 	.word	index@(_Z10row_kernelPfS_PKfS1_mmmm)
        /*00b0*/ 	.word	0x00000000
.L_29:


//--------------------- .nv.compat                --------------------------
	.section	.nv.compat,"",@"SHT_CUDA_COMPAT_INFO"
	.align	4
        /*0000*/ 	.byte	0x02, 0x09, 0x00, 0x00, 0x02, 0x02, 0x01, 0x00, 0x02, 0x05, 0x05, 0x00, 0x03, 0x07, 0x01, 0x01
        /*0010*/ 	.byte	0x02, 0x03, 0x00, 0x00, 0x02, 0x06, 0x01, 0x00, 0x04, 0x0b, 0x08, 0x00, 0x09, 0x00, 0x00, 0x00
        /*0020*/ 	.byte	0x00, 0x00, 0x00, 0x00


//--------------------- .nv.info._Z10map_kernelPfS_mmmmmm --------------------------
	.section	.nv.info._Z10map_kernelPfS_mmmmmm,"",@"SHT_CUDA_INFO"
	.sectionflags	@""
	.align	4


	//----- nvinfo : EIATTR_CUDA_API_VERSION
	.align		4
        /*0000*/ 	.byte	0x04, 0x37
        /*0002*/ 	.short	(.L_31 - .L_30)
.L_30:
        /*0004*/ 	.word	0x00000082


	//----- nvinfo : EIATTR_KPARAM_INFO
	.align		4
.L_31:
        /*0008*/ 	.byte	0x04, 0x17
        /*000a*/ 	.short	(.L_33 - .L_32)
.L_32:
        /*000c*/ 	.word	0x00000000
        /*0010*/ 	.short	0x0007
        /*0012*/ 	.short	0x0038
        /*0014*/ 	.byte	0x00, 0xf0, 0x21, 0x00


	//----- nvinfo : EIATTR_KPARAM_INFO
	.align		4
.L_33:
        /*0018*/ 	.byte	0x04, 0x17
        /*001a*/ 	.short	(.L_35 - .L_34)
.L_34:
        /*001c*/ 	.word	0x00000000
        /*0020*/ 	.short	0x0006
        /*0022*/ 	.short	0x0030
        /*0024*/ 	.byte	0x00, 0xf0, 0x21, 0x00


	//----- nvinfo : EIATTR_KPARAM_INFO
	.align		4
.L_35:
        /*0028*/ 	.byte	0x04, 0x17
        /*002a*/ 	.short	(.L_37 - .L_36)
.L_36:
        /*002c*/ 	.word	0x00000000
        /*0030*/ 	.short	0x0005
        /*0032*/ 	.short	0x0028
        /*0034*/ 	.byte	0x00, 0xf0, 0x21, 0x00


	//----- nvinfo : EIATTR_KPARAM_INFO
	.align		4
.L_37:
        /*0038*/ 	.byte	0x04, 0x17
        /*003a*/ 	.short	(.L_39 - .L_38)
.L_38:
        /*003c*/ 	.word	0x00000000
        /*0040*/ 	.short	0x0004
        /*0042*/ 	.short	0x0020
        /*0044*/ 	.byte	0x00, 0xf0, 0x21, 0x00


	//----- nvinfo : EIATTR_KPARAM_INFO
	.align		4
.L_39:
        /*0048*/ 	.byte	0x04, 0x17
        /*004a*/ 	.short	(.L_41 - .L_40)
.L_40:
        /*004c*/ 	.word	0x00000000
        /*0050*/ 	.short	0x0003
        /*0052*/ 	.short	0x0018
        /*0054*/ 	.byte	0x00, 0xf0, 0x21, 0x00


	//----- nvinfo : EIATTR_KPARAM_INFO
	.align		4
.L_41:
        /*0058*/ 	.byte	0x04, 0x17
        /*005a*/ 	.short	(.L_43 - .L_42)
.L_42:
        /*005c*/ 	.word	0x00000000
        /*0060*/ 	.short	0x0002
        /*0062*/ 	.short	0x0010
        /*0064*/ 	.byte	0x00, 0xf0, 0x21, 0x00


	//----- nvinfo : EIATTR_KPARAM_INFO
	.align		4
.L_43:
        /*0068*/ 	.byte	0x04, 0x17
        /*006a*/ 	.short	(.L_45 - .L_44)
.L_44:
        /*006c*/ 	.word	0x00000000
        /*0070*/ 	.short	0x0001
        /*0072*/ 	.short	0x0008
        /*0074*/ 	.byte	0x00, 0xf5, 0x21, 0x00


	//----- nvinfo : EIATTR_KPARAM_INFO
	.align		4
.L_45:
        /*0078*/ 	.byte	0x04, 0x17
        /*007a*/ 	.short	(.L_47 - .L_46)
.L_46:
        /*007c*/ 	.word	0x00000000
        /*0080*/ 	.short	0x0000
        /*0082*/ 	.short	0x0000
        /*0084*/ 	.byte	0x00, 0xf5, 0x21, 0x00


	//----- nvinfo : EIATTR_SPARSE_MMA_MASK
	.align		4
.L_47:
        /*0088*/ 	.byte	0x03, 0x50
        /*008a*/ 	.short	0x0000


	//----- nvinfo : EIATTR_MAXREG_COUNT
	.align		4
        /*008c*/ 	.byte	0x03, 0x1b
        /*008e*/ 	.short	0x00ff


	//----- nvinfo : EIATTR_MERCURY_ISA_VERSION
	.align		4
        /*0090*/ 	.byte	0x03, 0x5f
        /*0092*/ 	.short	0x0101


	//----- nvinfo : EIATTR_VRC_CTA_INIT_COUNT
	.align		4
        /*0094*/ 	.byte	0x02, 0x4a
	.zero		1
	.zero		1


	//----- nvinfo : EIATTR_EXIT_INSTR_OFFSETS
	.align		4
        /*0098*/ 	.byte	0x04, 0x1c
        /*009a*/ 	.short	(.L_49 - .L_48)


	//   ....[0]....
.L_48:
        /*009c*/ 	.word	0x00000150


	//   ....[1]....
        /*00a0*/ 	.word	0x000002d0


	//----- nvinfo : EIATTR_CBANK_PARAM_SIZE
	.align		4
.L_49:
        /*00a4*/ 	.byte	0x03, 0x19
        /*00a6*/ 	.short	0x0040


	//----- nvinfo : EIATTR_PARAM_CBANK
	.align		4
        /*00a8*/ 	.byte	0x04, 0x0a
        /*00aa*/ 	.short	(.L_51 - .L_50)
	.align		4
.L_50:
        /*00ac*/ 	.word	index@(.nv.constant0._Z10map_kernelPfS_mmmmmm)
        /*00b0*/ 	.short	0x0380
        /*00b2*/ 	.short	0x0040


	//----- nvinfo : EIATTR_SW_WAR
	.align		4
.L_51:
        /*00b4*/ 	.byte	0x04, 0x36
        /*00b6*/ 	.short	(.L_53 - .L_52)
.L_52:
        /*00b8*/ 	.word	0x00000008
.L_53:


//--------------------- .nv.info._Z12depth_kernelPfS_PKfS1_mmmm --------------------------
	.section	.nv.info._Z12depth_kernelPfS_PKfS1_mmmm,"",@"SHT_CUDA_INFO"
	.sectionflags	@""
	.align	4


	//----- nvinfo : EIATTR_CUDA_API_VERSION
	.align		4
        /*0000*/ 	.byte	0x04, 0x37
        /*0002*/ 	.short	(.L_55 - .L_54)
.L_54:
        /*0004*/ 	.word	0x00000082


	//----- nvinfo : EIATTR_KPARAM_INFO
	.align		4
.L_55:
        /*0008*/ 	.byte	0x04, 0x17
        /*000a*/ 	.short	(.L_57 - .L_56)
.L_56:
        /*000c*/ 	.word	0x00000000
        /*0010*/ 	.short	0x0007
        /*0012*/ 	.short	0x0038
        /*0014*/ 	.byte	0x00, 0xf0, 0x21, 0x00


	//----- nvinfo : EIATTR_KPARAM_INFO
	.align		4
.L_57:
        /*0018*/ 	.byte	0x04, 0x17
        /*001a*/ 	.short	(.L_59 - .L_58)
.L_58:
        /*001c*/ 	.word	0x00000000
        /*0020*/ 	.short	0x0006
        /*0022*/ 	.short	0x0030
        /*0024*/ 	.byte	0x00, 0xf0, 0x21, 0x00


	//----- nvinfo : EIATTR_KPARAM_INFO
	.align		4
.L_59:
        /*0028*/ 	.byte	0x04, 0x17
        /*002a*/ 	.short	(.L_61 - .L_60)
.L_60:
        /*002c*/ 	.word	0x00000000
        /*0030*/ 	.short	0x0005
        /*0032*/ 	.short	0x0028
        /*0034*/ 	.byte	0x00, 0xf0, 0x21, 0x00


	//----- nvinfo : EIATTR_KPARAM_INFO
	.align		4
.L_61:
        /*0038*/ 	.byte	0x04, 0x17
        /*003a*/ 	.short	(.L_63 - .L_62)
.L_62:
        /*003c*/ 	.word	0x00000000
        /*0040*/ 	.short	0x0004
        /*0042*/ 	.short	0x0020
        /*0044*/ 	.byte	0x00, 0xf0, 0x21, 0x00


	//----- nvinfo : EIATTR_KPARAM_INFO
	.align		4
.L_63:
        /*0048*/ 	.byte	0x04, 0x17
        /*004a*/ 	.short	(.L_65 - .L_64)
.L_64:
        /*004c*/ 	.word	0x00000000
        /*0050*/ 	.short	0x0003
        /*0052*/ 	.short	0x0018
        /*0054*/ 	.byte	0x00, 0xf5, 0x21, 0x00


	//----- nvinfo : EIATTR_KPARAM_INFO
	.align		4
.L_65:
        /*0058*/ 	.byte	0x04, 0x17
        /*005a*/ 	.short	(.L_67 - .L_66)
.L_66:
        /*005c*/ 	.word	0x00000000
        /*0060*/ 	.short	0x0002
        /*0062*/ 	.short	0x0010
        /*0064*/ 	.byte	0x00, 0xf5, 0x21, 0x00


	//----- nvinfo : EIATTR_KPARAM_INFO
	.align		4
.L_67:
        /*0068*/ 	.byte	0x04, 0x17
        /*006a*/ 	.short	(.L_69 - .L_68)
.L_68:
        /*006c*/ 	.word	0x00000000
        /*0070*/ 	.short	0x0001
        /*0072*/ 	.short	0x0008
        /*0074*/ 	.byte	0x00, 0xf5, 0x21, 0x00


	//----- nvinfo : EIATTR_KPARAM_INFO
	.align		4
.L_69:
        /*0078*/ 	.byte	0x04, 0x17
        /*007a*/ 	.short	(.L_71 - .L_70)
.L_70:
        /*007c*/ 	.word	0x00000000
        /*0080*/ 	.short	0x0000
        /*0082*/ 	.short	0x0000
        /*0084*/ 	.byte	0x00, 0xf5, 0x21, 0x00


	//----- nvinfo : EIATTR_SPARSE_MMA_MASK
	.align		4
.L_71:
        /*0088*/ 	.byte	0x03, 0x50
        /*008a*/ 	.short	0x0000


	//----- nvinfo : EIATTR_MAXREG_COUNT
	.align		4
        /*008c*/ 	.byte	0x03, 0x1b
        /*008e*/ 	.short	0x00ff


	//----- nvinfo : EIATTR_MERCURY_ISA_VERSION
	.align		4
        /*0090*/ 	.byte	0x03, 0x5f
        /*0092*/ 	.short	0x0101


	//----- nvinfo : EIATTR_VRC_CTA_INIT_COUNT
	.align		4
        /*0094*/ 	.byte	0x02, 0x4a
	.zero		1
	.zero		1


	//----- nvinfo : EIATTR_EXIT_INSTR_OFFSETS
	.align		4
        /*0098*/ 	.byte	0x04, 0x1c
        /*009a*/ 	.short	(.L_73 - .L_72)


	//   ....[0]....
.L_72:
        /*009c*/ 	.word	0x00000180


	//   ....[1]....
        /*00a0*/ 	.word	0x00001e40


	//----- nvinfo : EIATTR_CRS_STACK_SIZE
	.align		4
.L_73:
        /*00a4*/ 	.byte	0x04, 0x1e
        /*00a6*/ 	.short	(.L_75 - .L_74)
.L_74:
        /*00a8*/ 	.word	0x00000000


	//----- nvinfo : EIATTR_CBANK_PARAM_SIZE
	.align		4
.L_75:
        /*00ac*/ 	.byte	0x03, 0x19
        /*00ae*/ 	.short	0x0040


	//----- nvinfo : EIATTR_PARAM_CBANK
	.align		4
        /*00b0*/ 	.byte	0x04, 0x0a
        /*00b2*/ 	.short	(.L_77 - .L_76)
	.align		4
.L_76:
        /*00b4*/ 	.word	index@(.nv.constant0._Z12depth_kernelPfS_PKfS1_mmmm)
        /*00b8*/ 	.short	0x0380
        /*00ba*/ 	.short	0x0040


	//----- nvinfo : EIATTR_SW_WAR
	.align		4
.L_77:
        /*00bc*/ 	.byte	0x04, 0x36
        /*00be*/ 	.short	(.L_79 - .L_78)
.L_78:
        /*00c0*/ 	.word	0x00000008
.L_79:


//--------------------- .nv.info._Z10col_kernelPfS_PKfS1_mmmm --------------------------
	.section	.nv.info._Z10col_kernelPfS_PKfS1_mmmm,"",@"SHT_CUDA_INFO"
	.sectionflags	@""
	.align	4


	//----- nvinfo : EIATTR_CUDA_API_VERSION
	.align		4
        /*0000*/ 	.byte	0x04, 0x37
        /*0002*/ 	.short	(.L_81 - .L_80)
.L_80:
        /*0004*/ 	.word	0x00000082


	//----- nvinfo : EIATTR_KPARAM_INFO
	.align		4
.L_81:
        /*0008*/ 	.byte	0x04, 0x17
        /*000a*/ 	.short	(.L_83 - .L_82)
.L_82:
        /*000c*/ 	.word	0x00000000
        /*0010*/ 	.short	0x0007
        /*0012*/ 	.short	0x0038
        /*0014*/ 	.byte	0x00, 0xf0, 0x21, 0x00


	//----- nvinfo : EIATTR_KPARAM_INFO
	.align		4
.L_83:
        /*0018*/ 	.byte	0x04, 0x17
        /*001a*/ 	.short	(.L_85 - .L_84)
.L_84:
        /*001c*/ 	.word	0x00000000
        /*0020*/ 	.short	0x0006
        /*0022*/ 	.short	0x0030
        /*0024*/ 	.byte	0x00, 0xf0, 0x21, 0x00


	//----- nvinfo : EIATTR_KPARAM_INFO
	.align		4
.L_85:
        /*0028*/ 	.byte	0x04, 0x17
        /*002a*/ 	.short	(.L_87 - .L_86)
.L_86:
        /*002c*/ 	.word	0x00000000
        /*0030*/ 	.short	0x0005
        /*0032*/ 	.short	0x0028
        /*0034*/ 	.byte	0x00, 0xf0, 0x21, 0x00


	//----- nvinfo : EIATTR_KPARAM_INFO
	.align		4
.L_87:
        /*0038*/ 	.byte	0x04, 0x17
        /*003a*/ 	.short	(.L_89 - .L_88)
.L_88:
        /*003c*/ 	.word	0x00000000
        /*0040*/ 	.short	0x0004
        /*0042*/ 	.short	0x0020
        /*0044*/ 	.byte	0x00, 0xf0, 0x21, 0x00


	//----- nvinfo : EIATTR_KPARAM_INFO
	.align		4
.L_89:
        /*0048*/ 	.byte	0x04, 0x17
        /*004a*/ 	.short	(.L_91 - .L_90)
.L_90:
        /*004c*/ 	.word	0x00000000
        /*0050*/ 	.short	0x0003
        /*0052*/ 	.short	0x0018
        /*0054*/ 	.byte	0x00, 0xf5, 0x21, 0x00


	//----- nvinfo : EIATTR_KPARAM_INFO
	.align		4
.L_91:
        /*0058*/ 	.byte	0x04, 0x17
        /*005a*/ 	.short	(.L_93 - .L_92)
.L_92:
        /*005c*/ 	.word	0x00000000
        /*0060*/ 	.short	0x0002
        /*0062*/ 	.short	0x0010
        /*0064*/ 	.byte	0x00, 0xf5, 0x21, 0x00


	//----- nvinfo : EIATTR_KPARAM_INFO
	.align		4
.L_93:
        /*0068*/ 	.byte	0x04, 0x17
        /*006a*/ 	.short	(.L_95 - .L_94)
.L_94:
        /*006c*/ 	.word	0x00000000
        /*0070*/ 	.short	0x0001
        /*0072*/ 	.short	0x0008
        /*0074*/ 	.byte	0x00, 0xf5, 0x21, 0x00


	//----- nvinfo : EIATTR_KPARAM_INFO
	.align		4
.L_95:
        /*0078*/ 	.byte	0x04, 0x17
        /*007a*/ 	.short	(.L_97 - .L_96)
.L_96:
        /*007c*/ 	.word	0x00000000
        /*0080*/ 	.short	0x0000
        /*0082*/ 	.short	0x0000
        /*0084*/ 	.byte	0x00, 0xf5, 0x21, 0x00


	//----- nvinfo : EIATTR_SPARSE_MMA_MASK
	.align		4
.L_97:
        /*0088*/ 	.byte	0x03, 0x50
        /*008a*/ 	.short	0x0000


	//----- nvinfo : EIATTR_MAXREG_COUNT
	.align		4
        /*008c*/ 	.byte	0x03, 0x1b
        /*008e*/ 	.short	0x00ff


	//----- nvinfo : EIATTR_MERCURY_ISA_VERSION
	.align		4
        /*0090*/ 	.byte	0x03, 0x5f
        /*0092*/ 	.short	0x0101


	//----- nvinfo : EIATTR_VRC_CTA_INIT_COUNT
	.align		4
        /*0094*/ 	.byte	0x02, 0x4a
	.zero		1
	.zero		1


	//----- nvinfo : EIATTR_EXIT_INSTR_OFFSETS
	.align		4
        /*0098*/ 	.byte	0x04, 0x1c
        /*009a*/ 	.short	(.L_99 - .L_98)


	//   ....[0]....
.L_98:
        /*009c*/ 	.word	0x00000190


	//   ....[1]....
        /*00a0*/ 	.word	0x00003360


	//----- nvinfo : EIATTR_CRS_STACK_SIZE
	.align		4
.L_99:
        /*00a4*/ 	.byte	0x04, 0x1e
        /*00a6*/ 	.short	(.L_101 - .L_100)
.L_100:
        /*00a8*/ 	.word	0x00000000


	//----- nvinfo : EIATTR_CBANK_PARAM_SIZE
	.align		4
.L_101:
        /*00ac*/ 	.byte	0x03, 0x19
        /*00ae*/ 	.short	0x0040


	//----- nvinfo : EIATTR_PARAM_CBANK
	.align		4
        /*00b0*/ 	.byte	0x04, 0x0a
        /*00b2*/ 	.short	(.L_103 - .L_102)
	.align		4
.L_102:
        /*00b4*/ 	.word	index@(.nv.constant0._Z10col_kernelPfS_PKfS1_mmmm)
        /*00b8*/ 	.short	0x0380
        /*00ba*/ 	.short	0x0040


	//----- nvinfo : EIATTR_SW_WAR
	.align		4
.L_103:
        /*00bc*/ 	.byte	0x04, 0x36
        /*00be*/ 	.short	(.L_105 - .L_104)
.L_104:
        /*00c0*/ 	.word	0x00000008
.L_105:


//--------------------- .nv.info._Z10row_kernelPfS_PKfS1_mmmm --------------------------
	.section	.nv.info._Z10row_kernelPfS_PKfS1_mmmm,"",@"SHT_CUDA_INFO"
	.sectionflags	@""
	.align	4


	//----- nvinfo : EIATTR_CUDA_API_VERSION
	.align		4
        /*0000*/ 	.byte	0x04, 0x37
        /*0002*/ 	.short	(.L_107 - .L_106)
.L_106:
        /*0004*/ 	.word	0x00000082


	//----- nvinfo : EIATTR_KPARAM_INFO
	.align		4
.L_107:
        /*0008*/ 	.byte	0x04, 0x17
        /*000a*/ 	.short	(.L_109 - .L_108)
.L_108:
        /*000c*/ 	.word	0x00000000
        /*0010*/ 	.short	0x0007
        /*0012*/ 	.short	0x0038
        /*0014*/ 	.byte	0x00, 0xf0, 0x21, 0x00


	//----- nvinfo : EIATTR_KPARAM_INFO
	.align		4
.L_109:
        /*0018*/ 	.byte	0x04, 0x17
        /*001a*/ 	.short	(.L_111 - .L_110)
.L_110:
        /*001c*/ 	.word	0x00000000
        /*0020*/ 	.short	0x0006
        /*0022*/ 	.short	0x0030
        /*0024*/ 	.byte	0x00, 0xf0, 0x21, 0x00


	//----- nvinfo : EIATTR_KPARAM_INFO
	.align		4
.L_111:
        /*0028*/ 	.byte	0x04, 0x17
        /*002a*/ 	.short	(.L_113 - .L_112)
.L_112:
        /*002c*/ 	.word	0x00000000
        /*0030*/ 	.short	0x0005
        /*0032*/ 	.short	0x0028
        /*0034*/ 	.byte	0x00, 0xf0, 0x21, 0x00


	//----- nvinfo : EIATTR_KPARAM_INFO
	.align		4
.L_113:
        /*0038*/ 	.byte	0x04, 0x17
        /*003a*/ 	.short	(.L_115 - .L_114)
.L_114:
        /*003c*/ 	.word	0x00000000
        /*0040*/ 	.short	0x0004
        /*0042*/ 	.short	0x0020
        /*0044*/ 	.byte	0x00, 0xf0, 0x21, 0x00


	//----- nvinfo : EIATTR_KPARAM_INFO
	.align		4
.L_115:
        /*0048*/ 	.byte	0x04, 0x17
        /*004a*/ 	.short	(.L_117 - .L_116)
.L_116:
        /*004c*/ 	.word	0x00000000
        /*0050*/ 	.short	0x0003
        /*0052*/ 	.short	0x0018
        /*0054*/ 	.byte	0x00, 0xf5, 0x21, 0x00


	//----- nvinfo : EIATTR_KPARAM_INFO
	.align		4
.L_117:
        /*0058*/ 	.byte	0x04, 0x17
        /*005a*/ 	.short	(.L_119 - .L_118)
.L_118:
        /*005c*/ 	.word	0x00000000
        /*0060*/ 	.short	0x0002
        /*0062*/ 	.short	0x0010
        /*0064*/ 	.byte	0x00, 0xf5, 0x21, 0x00


	//----- nvinfo : EIATTR_KPARAM_INFO
	.align		4
.L_119:
        /*0068*/ 	.byte	0x04, 0x17
        /*006a*/ 	.short	(.L_121 - .L_120)
.L_120:
        /*006c*/ 	.word	0x00000000
        /*0070*/ 	.short	0x0001
        /*0072*/ 	.short	0x0008
        /*0074*/ 	.byte	0x00, 0xf5, 0x21, 0x00


	//----- nvinfo : EIATTR_KPARAM_INFO
	.align		4
.L_121:
        /*0078*/ 	.byte	0x04, 0x17
        /*007a*/ 	.short	(.L_123 - .L_122)
.L_122:
        /*007c*/ 	.word	0x00000000
        /*0080*/ 	.short	0x0000
        /*0082*/ 	.short	0x0000
        /*0084*/ 	.byte	0x00, 0xf5, 0x21, 0x00


	//----- nvinfo : EIATTR_SPARSE_MMA_MASK
	.align		4
.L_123:
        /*0088*/ 	.byte	0x03, 0x50
        /*008a*/ 	.short	0x0000


	//----- nvinfo : EIATTR_MAXREG_COUNT
	.align		4
        /*008c*/ 	.byte	0x03, 0x1b
        /*008e*/ 	.short	0x00ff


	//----- nvinfo : EIATTR_MERCURY_ISA_VERSION
	.align		4
        /*0090*/ 	.byte	0x03, 0x5f
        /*0092*/ 	.short	0x0101


	//----- nvinfo : EIATTR_VRC_CTA_INIT_COUNT
	.align		4
        /*0094*/ 	.byte	0x02, 0x4a
	.zero		1
	.zero		1


	//----- nvinfo : EIATTR_EXIT_INSTR_OFFSETS
	.align		4
        /*0098*/ 	.byte	0x04, 0x1c
        /*009a*/ 	.short	(.L_125 - .L_124)


	//   ....[0]....
.L_124:
        /*009c*/ 	.word	0x00000180


	//   ....[1]....
        /*00a0*/ 	.word	0x00003710


	//----- nvinfo : EIATTR_CRS_STACK_SIZE
	.align		4
.L_125:
        /*00a4*/ 	.byte	0x04, 0x1e
        /*00a6*/ 	.short	(.L_127 - .L_126)
.L_126:
        /*00a8*/ 	.word	0x00000000


	//----- nvinfo : EIATTR_CBANK_PARAM_SIZE
	.align		4
.L_127:
        /*00ac*/ 	.byte	0x03, 0x19
        /*00ae*/ 	.short	0x0040


	//----- nvinfo : EIATTR_PARAM_CBANK
	.align		4
        /*00b0*/ 	.byte	0x04, 0x0a
        /*00b2*/ 	.short	(.L_129 - .L_128)
	.align		4
.L_128:
        /*00b4*/ 	.word	index@(.nv.constant0._Z10row_kernelPfS_PKfS1_mmmm)
        /*00b8*/ 	.short	0x0380
        /*00ba*/ 	.short	0x0040


	//----- nvinfo : EIATTR_SW_WAR
	.align		4
.L_129:
        /*00bc*/ 	.byte	0x04, 0x36
        /*00be*/ 	.short	(.L_131 - .L_130)
.L_130:
        /*00c0*/ 	.word	0x00000008
.L_131:


//--------------------- .nv.callgraph             --------------------------
	.section	.nv.callgraph,"",@"SHT_CUDA_CALLGRAPH"
	.align	4
	.sectionentsize	8
	.align		4
        /*0000*/ 	.word	0x00000000
	.align		4
        /*0004*/ 	.word	0xffffffff
	.align		4
        /*0008*/ 	.word	0x00000000
	.align		4
        /*000c*/ 	.word	0xfffffffe
	.align		4
        /*0010*/ 	.word	0x00000000
	.align		4
        /*0014*/ 	.word	0xfffffffd
	.align		4
        /*0018*/ 	.word	0x00000000
	.align		4
        /*001c*/ 	.word	0xfffffffc


//--------------------- .text._Z10map_kernelPfS_mmmmmm --------------------------
	.section	.text._Z10map_kernelPfS_mmmmmm,"ax",@progbits
	.align	128
        .global         _Z10map_kernelPfS_mmmmmm
        .type           _Z10map_kernelPfS_mmmmmm,@function
        .size           _Z10map_kernelPfS_mmmmmm,(.L_x_132 - _Z10map_kernelPfS_mmmmmm)
        .other          _Z10map_kernelPfS_mmmmmm,@"STO_CUDA_ENTRY STV_DEFAULT"
_Z10map_kernelPfS_mmmmmm:
.text._Z10map_kernelPfS_mmmmmm:
[----:B------:R-:W-:Y:S01]  /*0000*/  LDC R1, c[0x0][0x37c] ;  /* 0x0000df00ff017b82 */ /* 0x000fe20000000800 */
[----:B------:R-:W0:Y:S07]  /*0010*/  S2R R3, SR_TID.Y ;  /* 0x0000000000037919 */ /* 0x000e2e0000002200 */
[----:B------:R-:W1:Y:S01]  /*0020*/  LDC R11, c[0x0][0x368] ;  /* 0x0000da00ff0b7b82 */ /* 0x000e620000000800 */
[----:B------:R-:W2:Y:S01]  /*0030*/  LDCU.128 UR8, c[0x0][0x390] ;  /* 0x00007200ff0877ac */ /* 0x000ea20008000c00 */
[----:B------:R-:W1:Y:S01]  /*0040*/  S2R R0, SR_TID.Z ;  /* 0x0000000000007919 */ /* 0x000e620000002300 */
[----:B------:R-:W3:Y:S01]  /*0050*/  LDCU.64 UR12, c[0x0][0x3a0] ;  /* 0x00007400ff0c77ac */ /* 0x000ee20008000a00 */
[----:B------:R-:W4:Y:S04]  /*0060*/  S2R R9, SR_TID.X ;  /* 0x0000000000097919 */ /* 0x000f280000002100 */
[----:B------:R-:W0:Y:S08]  /*0070*/  S2UR UR5, SR_CTAID.Y ;  /* 0x00000000000579c3 */ /* 0x000e300000002600 */
[----:B------:R-:W0:Y:S08]  /*0080*/  LDC R2, c[0x0][0x364] ;  /* 0x0000d900ff027b82 */ /* 0x000e300000000800 */
[----:B------:R-:W1:Y:S08]  /*0090*/  S2UR UR4, SR_CTAID.Z ;  /* 0x00000000000479c3 */ /* 0x000e700000002700 */
[----:B------:R-:W4:Y:S08]  /*00a0*/  S2UR UR6, SR_CTAID.X ;  /* 0x00000000000679c3 */ /* 0x000f300000002500 */
[----:B------:R-:W4:Y:S01]  /*00b0*/  LDC R8, c[0x0][0x360] ;  /* 0x0000d800ff087b82 */ /* 0x000f220000000800 */
[----:B0-----:R-:W-:-:S05]  /*00c0*/  IMAD R2, R2, UR5, R3 ;  /* 0x0000000502027c24 */ /* 0x001fca000f8e0203 */
[----:B--2---:R-:W-:Y:S01]  /*00d0*/  ISETP.GE.U32.AND P2, PT, R2, UR10, PT ;  /* 0x0000000a02007c0c */ /* 0x004fe2000bf46070 */
[----:B-1----:R-:W-:-:S03]  /*00e0*/  IMAD R11, R11, UR4, R0 ;  /* 0x000000040b0b7c24 */ /* 0x002fc6000f8e0200 */
[----:B------:R-:W-:Y:S02]  /*00f0*/  ISETP.GE.U32.AND.EX P2, PT, RZ, UR11, PT, P2 ;  /* 0x0000000bff007c0c */ /* 0x000fe4000bf46120 */
[----:B------:R-:W-:-:S04]  /*0100*/  ISETP.GE.U32.AND P1, PT, R11, UR8, PT ;  /* 0x000000080b007c0c */ /* 0x000fc8000bf26070 */
[----:B------:R-:W-:Y:S01]  /*0110*/  ISETP.GE.U32.OR.EX P1, PT, RZ, UR9, P2, P1 ;  /* 0x00000009ff007c0c */ /* 0x000fe20009726510 */
[----:B----4-:R-:W-:-:S05]  /*0120*/  IMAD R8, R8, UR6, R9 ;  /* 0x0000000608087c24 */ /* 0x010fca000f8e0209 */
[----:B---3--:R-:W-:-:S04]  /*0130*/  ISETP.GE.U32.AND P0, PT, R8, UR12, PT ;  /* 0x0000000c08007c0c */ /* 0x008fc8000bf06070 */
[----:B------:R-:W-:-:S13]  /*0140*/  ISETP.GE.U32.OR.EX P0, PT, RZ, UR13, P1, P0 ;  /* 0x0000000dff007c0c */ /* 0x000fda0008f06500 */
[----:B------:R-:W-:Y:S05]  /*0150*/  @P0 EXIT ;  /* 0x000000000000094d */ /* 0x000fea0003800000 */
[----:B------:R-:W-:Y:S01]  /*0160*/  HFMA2 R3, -RZ, RZ, 0, 0 ;  /* 0x00000000ff037431 */ /* 0x000fe200000001ff */
[----:B------:R-:W0:Y:S01]  /*0170*/  LDCU.128 UR16, c[0x0][0x380] ;  /* 0x00007000ff1077ac */ /* 0x000e220008000c00 */
[----:B------:R-:W-:Y:S01]  /*0180*/  MOV R9, RZ ;  /* 0x000000ff00097202 */ /* 0x000fe20000000f00 */
[----:B------:R-:W1:Y:S01]  /*0190*/  LDCU.64 UR4, c[0x0][0x358] ;  /* 0x00006b00ff0477ac */ /* 0x000e620008000a00 */
[----:B------:R-:W2:Y:S01]  /*01a0*/  LDCU.128 UR20, c[0x0][0x3b0] ;  /* 0x00007600ff1477ac */ /* 0x000ea20008000c00 */
[----:B------:R-:W-:-:S04]  /*01b0*/  IMAD.WIDE.U32 R4, R11, UR10, R2 ;  /* 0x0000000a0b047c25 */ /* 0x000fc8000f8e0002 */
[----:B------:R-:W-:Y:S02]  /*01c0*/  IMAD R0, R11, UR11, R5 ;  /* 0x0000000b0b007c24 */ /* 0x000fe4000f8e0205 */
[----:B------:R-:W-:-:S04]  /*01d0*/  IMAD.WIDE.U32 R6, R4, UR12, R8 ;  /* 0x0000000c04067c25 */ /* 0x000fc8000f8e0008 */
[----:B------:R-:W-:-:S04]  /*01e0*/  IMAD R5, R0, UR12, RZ ;  /* 0x0000000c00057c24 */ /* 0x000fc8000f8e02ff */
[----:B------:R-:W-:Y:S01]  /*01f0*/  IMAD R5, R4, UR13, R5 ;  /* 0x0000000d04057c24 */ /* 0x000fe2000f8e0205 */
[----:B0-----:R-:W-:-:S04]  /*0200*/  LEA R4, P0, R6, UR16, 0x2 ;  /* 0x0000001006047c11 */ /* 0x001fc8000f8010ff */
[----:B------:R-:W-:-:S04]  /*0210*/  IADD3 R5, PT, PT, R7, R5, RZ ;  /* 0x0000000507057210 */ /* 0x000fc80007ffe0ff */
[----:B------:R-:W-:-:S06]  /*0220*/  LEA.HI.X R5, R6, UR17, R5, 0x2, P0 ;  /* 0x0000001106057c11 */ /* 0x000fcc00080f1405 */
[----:B-1----:R-:W3:Y:S01]  /*0230*/  LDG.E R5, desc[UR4][R4.64] ;  /* 0x0000000404057981 */ /* 0x002ee2000c1e1900 */
[----:B--2---:R-:W-:-:S04]  /*0240*/  IMAD.WIDE.U32 R2, R11, UR20, R2 ;  /* 0x000000140b027c25 */ /* 0x004fc8000f8e0002 */
[----:B------:R-:W-:Y:S02]  /*0250*/  IMAD R11, R11, UR21, R3 ;  /* 0x000000150b0b7c24 */ /* 0x000fe4000f8e0203 */
[----:B------:R-:W-:-:S04]  /*0260*/  IMAD.WIDE.U32 R8, R2, UR22, R8 ;  /* 0x0000001602087c25 */ /* 0x000fc8000f8e0008 */
[----:B------:R-:W-:-:S04]  /*0270*/  IMAD R11, R11, UR22, RZ ;  /* 0x000000160b0b7c24 */ /* 0x000fc8000f8e02ff */
[----:B------:R-:W-:Y:S01]  /*0280*/  IMAD R3, R2, UR23, R11 ;  /* 0x0000001702037c24 */ /* 0x000fe2000f8e020b */
[----:B------:R-:W-:-:S04]  /*0290*/  LEA R2, P0, R8, UR18, 0x2 ;  /* 0x0000001208027c11 */ /* 0x000fc8000f8010ff */
[----:B------:R-:W-:-:S04]  /*02a0*/  IADD3 R3, PT, PT, R9, R3, RZ ;  /* 0x0000000309037210 */ /* 0x000fc80007ffe0ff */
[----:B------:R-:W-:-:S05]  /*02b0*/  LEA.HI.X R3, R8, UR19, R3, 0x2, P0 ;  /* 0x0000001308037c11 */ /* 0x000fca00080f1403 */
[----:B---3--:R-:W-:Y:S01]  /*02c0*/  STG.E desc[UR4][R2.64], R5 ;  /* 0x0000000502007986 */ /* 0x008fe2000c101904 */
[----:B------:R-:W-:Y:S05]  /*02d0*/  EXIT ;  /* 0x000000000000794d */ /* 0x000fea0003800000 */
.L_x_0:
[----:B------:R-:W-:-:S00]  /*02e0*/  BRA `(.L_x_0) ;  /* 0xfffffffc00fc7947 */ /* 0x000fc0000383ffff */
[----:B------:R-:W-:-:S00]  /*02f0*/  NOP ;  /* 0x0000000000007918 */ /* 0x000fc00000000000 */
        /* <DEDUP_REMOVED lines=8> */
.L_x_132:


//--------------------- .text._Z12depth_kernelPfS_PKfS1_mmmm --------------------------
	.section	.text._Z12depth_kernelPfS_PKfS1_mmmm,"ax",@progbits
	.align	128
        .global         _Z12depth_kernelPfS_PKfS1_mmmm
        .type           _Z12depth_kernelPfS_PKfS1_mmmm,@function
        .size           _Z12depth_kernelPfS_PKfS1_mmmm,(.L_x_129 - _Z12depth_kernelPfS_PKfS1_mmmm)
        .other          _Z12depth_kernelPfS_PKfS1_mmmm,@"STO_CUDA_ENTRY STV_DEFAULT"
_Z12depth_kernelPfS_PKfS1_mmmm:
.text._Z12depth_kernelPfS_PKfS1_mmmm:
        /* <DEDUP_REMOVED lines=8> */
[----:B------:R-:W0:Y:S01]  /*0080*/  LDC R6, c[0x0][0x364] ;  /* 0x0000d900ff067b82 */ /* 0x000e220000000800 */
[----:B---3--:R-:W-:-:S07]  /*0090*/  USHF.R.U32.HI UR26, URZ, 0x1, UR13 ;  /* 0x00000001ff1a7899 */ /* 0x008fce000801160d */
[----:B------:R-:W1:Y:S01]  /*00a0*/  S2UR UR4, SR_CTAID.Z ;  /* 0x00000000000479c3 */ /* 0x000e620000002700 */
[----:B------:R-:W-:-:S07]  /*00b0*/  USHF.R.U64 UR12, UR12, 0x1, UR13 ;  /* 0x000000010c0c7899 */ /* 0x000fce000800120d */
        /* <DEDUP_REMOVED lines=8> */
[----:B----4-:R-:W-:Y:S01]  /*0140*/  IMAD R3, R0, UR6, R7 ;  /* 0x0000000600037c24 */ /* 0x010fe2000f8e0207 */
[----:B------:R-:W-:-:S04]  /*0150*/  MOV R0, UR26 ;  /* 0x0000001a00007c02 */ /* 0x000fc80008000f00 */
[----:B------:R-:W-:-:S04]  /*0160*/  ISETP.GE.U32.AND P0, PT, R3, UR12, PT ;  /* 0x0000000c03007c0c */ /* 0x000fc8000bf06070 */
[----:B------:R-:W-:-:S13]  /*0170*/  ISETP.LE.U32.OR.EX P0, PT, R0, RZ, P1, P0 ;  /* 0x000000ff0000720c */ /* 0x000fda0000f03500 */
[----:B------:R-:W-:Y:S05]  /*0180*/  @P0 EXIT ;  /* 0x000000000000094d */ /* 0x000fea0003800000 */
[----:B------:R-:W0:Y:S01]  /*0190*/  LDCU.64 UR18, c[0x0][0x3a0] ;  /* 0x00007400ff1277ac */ /* 0x000e220008000a00 */
[----:B------:R-:W-:Y:S02]  /*01a0*/  HFMA2 R10, -RZ, RZ, 0, 0 ;  /* 0x00000000ff0a7431 */ /* 0x000fe400000001ff */
[----:B------:R-:W-:Y:S01]  /*01b0*/  IMAD.MOV.U32 R9, RZ, RZ, RZ ;  /* 0x000000ffff097224 */ /* 0x000fe200078e00ff */
[----:B------:R-:W1:Y:S01]  /*01c0*/  LDCU.64 UR24, c[0x0][0x358] ;  /* 0x00006b00ff1877ac */ /* 0x000e620008000a00 */
[----:B0-----:R-:W-:-:S04]  /*01d0*/  UISETP.NE.U32.AND UP0, UPT, UR18, URZ, UPT ;  /* 0x000000ff1200728c */ /* 0x001fc8000bf05070 */
[----:B------:R-:W-:-:S09]  /*01e0*/  UISETP.NE.AND.EX UP0, UPT, UR19, URZ, UPT, UP0 ;  /* 0x000000ff1300728c */ /* 0x000fd2000bf05300 */
[----:B-1----:R-:W-:Y:S05]  /*01f0*/  BRA.U !UP0, `(.L_x_1) ;  /* 0x0000001908a47547 */ /* 0x002fea000b800000 */
[----:B------:R-:W-:Y:S01]  /*0200*/  UISETP.GE.U32.AND UP0, UPT, UR18, 0x4, UPT ;  /* 0x000000041200788c */ /* 0x000fe2000bf06070 */
[----:B------:R-:W-:Y:S01]  /*0210*/  IMAD.MOV.U32 R10, RZ, RZ, RZ ;  /* 0x000000ffff0a7224 */ /* 0x000fe200078e00ff */
[----:B------:R-:W-:Y:S01]  /*0220*/  MOV R9, RZ ;  /* 0x000000ff00097202 */ /* 0x000fe20000000f00 */
[----:B------:R-:W0:Y:S01]  /*0230*/  LDCU.64 UR6, c[0x0][0x3a8] ;  /* 0x00007500ff0677ac */ /* 0x000e220008000a00 */
[----:B------:R-:W-:Y:S01]  /*0240*/  UISETP.GE.U32.AND.EX UP0, UPT, UR19, URZ, UPT, UP0 ;  /* 0x000000ff1300728c */ /* 0x000fe2000bf06100 */
[----:B------:R-:W-:Y:S01]  /*0250*/  UMOV UR5, URZ ;  /* 0x000000ff00057c82 */ /* 0x000fe20008000000 */
[----:B------:R-:W-:-:S07]  /*0260*/  UMOV UR4, URZ ;  /* 0x000000ff00047c82 */ /* 0x000fce0008000000 */
[----:B------:R-:W-:Y:S05]  /*0270*/  BRA.U !UP0, `(.L_x_2) ;  /* 0x0000000d08987547 */ /* 0x000fea000b800000 */
[----:B------:R-:W1:Y:S01]  /*0280*/  LDCU.128 UR20, c[0x0][0x390] ;  /* 0x00007200ff1477ac */ /* 0x000e620008000c00 */
[----:B------:R-:W-:Y:S02]  /*0290*/  HFMA2 R10, -RZ, RZ, 0, 0 ;  /* 0x00000000ff0a7431 */ /* 0x000fe400000001ff */
[----:B------:R-:W-:Y:S01]  /*02a0*/  IMAD.SHL.U32 R7, R3, 0x2, RZ ;  /* 0x0000000203077824 */ /* 0x000fe200078e00ff */
[----:B------:R-:W-:Y:S01]  /*02b0*/  SHF.R.U32.HI R5, RZ, 0x1f, R3 ;  /* 0x0000001fff057819 */ /* 0x000fe20000011603 */
[----:B------:R-:W2:Y:S01]  /*02c0*/  LDCU UR4, c[0x0][0x3a4] ;  /* 0x00007480ff0477ac */ /* 0x000ea20008000800 */
[----:B------:R-:W-:Y:S01]  /*02d0*/  ULOP3.LUT UR5, UR18, 0xfffffffc, URZ, 0xc0, !UPT ;  /* 0xfffffffc12057892 */ /* 0x000fe2000f8ec0ff */
[----:B------:R-:W3:Y:S01]  /*02e0*/  LDCU UR17, c[0x0][0x3ac] ;  /* 0x00007580ff1177ac */ /* 0x000ee20008000800 */
[----:B------:R-:W4:Y:S01]  /*02f0*/  LDCU UR19, c[0x0][0x3a8] ;  /* 0x00007500ff1377ac */ /* 0x000f220008000800 */
[----:B-1----:R-:W-:Y:S02]  /*0300*/  UIADD3 UR15, UP0, UPT, UR22, 0x8, URZ ;  /* 0x00000008160f7890 */ /* 0x002fe4000ff1e0ff */
[----:B------:R-:W-:-:S02]  /*0310*/  UIADD3 UR13, UP1, UPT, UR20, 0x8, URZ ;  /* 0x00000008140d7890 */ /* 0x000fc4000ff3e0ff */
[----:B------:R-:W-:Y:S02]  /*0320*/  UIADD3.X UR16, UPT, UPT, URZ, UR23, URZ, UP0, !UPT ;  /* 0x00000017ff107290 */ /* 0x000fe400087fe4ff */
[----:B------:R-:W-:Y:S01]  /*0330*/  UIADD3.X UR14, UPT, UPT, URZ, UR21, URZ, UP1, !UPT ;  /* 0x00000015ff0e7290 */ /* 0x000fe20008ffe4ff */
[----:B------:R-:W-:Y:S01]  /*0340*/  IMAD.U32 R12, RZ, RZ, UR15 ;  /* 0x0000000fff0c7e24 */ /* 0x000fe2000f8e00ff */
[----:B------:R-:W-:Y:S01]  /*0350*/  MOV R14, UR13 ;  /* 0x0000000d000e7c02 */ /* 0x000fe20008000f00 */
[----:B------:R-:W1:Y:S01]  /*0360*/  LDCU.64 UR28, c[0x0][0x380] ;  /* 0x00007000ff1c77ac */ /* 0x000e620008000a00 */
[----:B------:R-:W-:Y:S02]  /*0370*/  IMAD.U32 R13, RZ, RZ, UR16 ;  /* 0x00000010ff0d7e24 */ /* 0x000fe4000f8e00ff */
[----:B------:R-:W-:Y:S01]  /*0380*/  MOV R15, UR14 ;  /* 0x0000000e000f7c02 */ /* 0x000fe20008000f00 */
[----:B------:R-:W0:Y:S01]  /*0390*/  LDCU.128 UR8, c[0x0][0x3b0] ;  /* 0x00007600ff0877ac */ /* 0x000e220008000c00 */
[----:B------:R-:W-:Y:S01]  /*03a0*/  UMOV UR13, UR5 ;  /* 0x00000005000d7c82 */ /* 0x000fe20008000000 */
[----:B--234-:R-:W-:-:S05]  /*03b0*/  UMOV UR14, UR4 ;  /* 0x00000004000e7c82 */ /* 0x01cfca0008000000 */
.L_x_15:
[----:B------:R-:W-:Y:S01]  /*03c0*/  LOP3.LUT R0, R5, UR17, RZ, 0xfc, !PT ;  /* 0x0000001105007c12 */ /* 0x000fe2000f8efcff */
[----:B------:R-:W-:Y:S03]  /*03d0*/  BSSY.RECONVERGENT B0, `(.L_x_3) ;  /* 0x000001c000007945 */ /* 0x000fe60003800200 */
[----:B------:R-:W-:-:S13]  /*03e0*/  ISETP.NE.U32.AND P0, PT, R0, RZ, PT ;  /* 0x000000ff0000720c */ /* 0x000fda0003f05070 */
[----:B------:R-:W-:Y:S05]  /*03f0*/  @P0 BRA `(.L_x_4) ;  /* 0x00000000004c0947 */ /* 0x000fea0003800000 */
[----:B------:R-:W2:Y:S01]  /*0400*/  I2F.U32.RP R0, UR19 ;  /* 0x0000001300007d06 */ /* 0x000ea20008209000 */
[----:B------:R-:W-:Y:S01]  /*0410*/  ISETP.NE.U32.AND P1, PT, RZ, UR19, PT ;  /* 0x00000013ff007c0c */ /* 0x000fe2000bf25070 */
[----:B------:R-:W-:-:S06]  /*0420*/  IMAD.MOV.U32 R19, RZ, RZ, RZ ;  /* 0x000000ffff137224 */ /* 0x000fcc00078e00ff */
[----:B--2---:R-:W2:Y:S02]  /*0430*/  MUFU.RCP R0, R0 ;  /* 0x0000000000007308 */ /* 0x004ea40000001000 */
[----:B--2---:R-:W-:-:S06]  /*0440*/  VIADD R16, R0, 0xffffffe ;  /* 0x0ffffffe00107836 */ /* 0x004fcc0000000000 */
[----:B------:R2:W3:Y:S02]  /*0450*/  F2I.FTZ.U32.TRUNC.NTZ R17, R16 ;  /* 0x0000001000117305 */ /* 0x0004e4000021f000 */
[----:B--2---:R-:W-:Y:S01]  /*0460*/  IMAD.MOV.U32 R16, RZ, RZ, RZ ;  /* 0x000000ffff107224 */ /* 0x004fe200078e00ff */
[----:B---3--:R-:W-:-:S05]  /*0470*/  IADD3 R11, PT, PT, RZ, -R17, RZ ;  /* 0x80000011ff0b7210 */ /* 0x008fca0007ffe0ff */
[----:B------:R-:W-:-:S04]  /*0480*/  IMAD R11, R11, UR19, RZ ;  /* 0x000000130b0b7c24 */ /* 0x000fc8000f8e02ff */
[----:B------:R-:W-:-:S06]  /*0490*/  IMAD.HI.U32 R2, R17, R11, R16 ;  /* 0x0000000b11027227 */ /* 0x000fcc00078e0010 */
[----:B------:R-:W-:-:S05]  /*04a0*/  IMAD.HI.U32 R2, R2, R7, RZ ;  /* 0x0000000702027227 */ /* 0x000fca00078e00ff */
[----:B------:R-:W-:-:S05]  /*04b0*/  IADD3 R2, PT, PT, -R2, RZ, RZ ;  /* 0x000000ff02027210 */ /* 0x000fca0007ffe1ff */
[----:B------:R-:W-:-:S05]  /*04c0*/  IMAD R18, R2, UR19, R7 ;  /* 0x0000001302127c24 */ /* 0x000fca000f8e0207 */
[----:B------:R-:W-:-:S13]  /*04d0*/  ISETP.GE.U32.AND P0, PT, R18, UR19, PT ;  /* 0x0000001312007c0c */ /* 0x000fda000bf06070 */
[----:B------:R-:W-:-:S05]  /*04e0*/  @P0 VIADD R18, R18, -UR19 ;  /* 0x8000001312120c36 */ /* 0x000fca0008000000 */
[----:B------:R-:W-:-:S13]  /*04f0*/  ISETP.GE.U32.AND P0, PT, R18, UR19, PT ;  /* 0x0000001312007c0c */ /* 0x000fda000bf06070 */
[----:B------:R-:W-:Y:S02]  /*0500*/  @P0 IADD3 R18, PT, PT, R18, -UR19, RZ ;  /* 0x8000001312120c10 */ /* 0x000fe4000fffe0ff */
[----:B------:R-:W-:Y:S01]  /*0510*/  @!P1 LOP3.LUT R18, RZ, UR19, RZ, 0x33, !PT ;  /* 0x00000013ff129c12 */ /* 0x000fe2000f8e33ff */
[----:B------:R-:W-:Y:S06]  /*0520*/  BRA `(.L_x_5) ;  /* 0x0000000000187947 */ /* 0x000fec0003800000 */
.L_x_4:
[----:B------:R-:W-:Y:S01]  /*0530*/  MOV R2, R7 ;  /* 0x0000000700027202 */ /* 0x000fe20000000f00 */
[----:B------:R-:W-:Y:S01]  /*0540*/  IMAD.MOV.U32 R0, RZ, RZ, R5 ;  /* 0x000000ffff007224 */ /* 0x000fe200078e0005 */
[----:B------:R-:W-:-:S07]  /*0550*/  MOV R8, 0x570 ;  /* 0x0000057000087802 */ /* 0x000fce0000000f00 */
[----:B01----:R-:W-:Y:S05]  /*0560*/  CALL.REL.NOINC `($__internal_0_$__cuda_sm20_rem_u64) ;  /* 0x0000001800387944 */ /* 0x003fea0003c00000 */
[----:B------:R-:W-:Y:S01]  /*0570*/  MOV R18, R16 ;  /* 0x0000001000127202 */ /* 0x000fe20000000f00 */
[----:B------:R-:W-:-:S07]  /*0580*/  IMAD.MOV.U32 R19, RZ, RZ, R17 ;  /* 0x000000ffff137224 */ /* 0x000fce00078e0011 */
.L_x_5:
[----:B01----:R-:W-:Y:S05]  /*0590*/  BSYNC.RECONVERGENT B0 ;  /* 0x0000000000007941 */ /* 0x003fea0003800200 */
.L_x_3:
[----:B------:R-:W-:Y:S01]  /*05a0*/  MOV R16, R4 ;  /* 0x0000000400107202 */ /* 0x000fe20000000f00 */
[----:B------:R-:W-:Y:S02]  /*05b0*/  IMAD R11, R19, UR8, RZ ;  /* 0x00000008130b7c24 */ /* 0x000fe4000f8e02ff */
[----:B------:R-:W-:Y:S02]  /*05c0*/  HFMA2 R19, -RZ, RZ, 0, 0 ;  /* 0x00000000ff137431 */ /* 0x000fe400000001ff */
[----:B------:R-:W-:Y:S02]  /*05d0*/  IMAD.MOV.U32 R17, RZ, RZ, RZ ;  /* 0x000000ffff117224 */ /* 0x000fe400078e00ff */
[C---:B------:R-:W-:Y:S02]  /*05e0*/  IMAD R11, R18.reuse, UR9, R11 ;  /* 0x00000009120b7c24 */ /* 0x040fe4000f8e020b */
[----:B------:R-:W-:-:S04]  /*05f0*/  IMAD.WIDE.U32 R16, R18, UR8, R16 ;  /* 0x0000000812107c25 */ /* 0x000fc8000f8e0010 */
[----:B------:R-:W-:Y:S01]  /*0600*/  IMAD.MOV.U32 R18, RZ, RZ, R6 ;  /* 0x000000ffff127224 */ /* 0x000fe200078e0006 */
[----:B------:R-:W-:-:S03]  /*0610*/  IADD3 R0, PT, PT, R17, R11, RZ ;  /* 0x0000000b11007210 */ /* 0x000fc60007ffe0ff */
[----:B------:R-:W-:-:S04]  /*0620*/  IMAD.WIDE.U32 R18, R16, UR10, R18 ;  /* 0x0000000a10127c25 */ /* 0x000fc8000f8e0012 */
[----:B------:R-:W-:Y:S02]  /*0630*/  IMAD R11, R0, UR10, RZ ;  /* 0x0000000a000b7c24 */ /* 0x000fe4000f8e02ff */
[----:B------:R-:W2:Y:S02]  /*0640*/  LDG.E R0, desc[UR24][R14.64+-0x8] ;  /* 0xfffff8180e007981 */ /* 0x000ea4000c1e1900 */
[----:B------:R-:W-:Y:S01]  /*0650*/  IMAD R11, R16, UR11, R11 ;  /* 0x0000000b100b7c24 */ /* 0x000fe2000f8e020b */
[----:B------:R-:W-:-:S03]  /*0660*/  LEA R16, P0, R18, UR28, 0x2 ;  /* 0x0000001c12107c11 */ /* 0x000fc6000f8010ff */
[----:B------:R-:W-:-:S05]  /*0670*/  IMAD.IADD R11, R19, 0x1, R11 ;  /* 0x00000001130b7824 */ /* 0x000fca00078e020b */
[----:B------:R-:W-:Y:S02]  /*0680*/  LEA.HI.X R17, R18, UR29, R11, 0x2, P0 ;  /* 0x0000001d12117c11 */ /* 0x000fe400080f140b */
[----:B------:R-:W3:Y:S04]  /*0690*/  LDG.E R11, desc[UR24][R12.64+-0x8] ;  /* 0xfffff8180c0b7981 */ /* 0x000ee8000c1e1900 */
[----:B------:R-:W2:Y:S01]  /*06a0*/  LDG.E R16, desc[UR24][R16.64] ;  /* 0x0000001810107981 */ /* 0x000ea2000c1e1900 */
[----:B------:R-:W-:-:S04]  /*06b0*/  IADD3 R2, P0, PT, R7, 0x1, RZ ;  /* 0x0000000107027810 */ /* 0x000fc80007f1e0ff */
[----:B------:R-:W-:-:S04]  /*06c0*/  IADD3.X R18, PT, PT, RZ, R5, RZ, P0, !PT ;  /* 0x00000005ff127210 */ /* 0x000fc800007fe4ff */
[----:B------:R-:W-:-:S04]  /*06d0*/  LOP3.LUT R8, R18, UR17, RZ, 0xfc, !PT ;  /* 0x0000001112087c12 */ /* 0x000fc8000f8efcff */
[----:B------:R-:W-:Y:S01]  /*06e0*/  ISETP.NE.U32.AND P0, PT, R8, RZ, PT ;  /* 0x000000ff0800720c */ /* 0x000fe20003f05070 */
[----:B------:R-:W-:Y:S01]  /*06f0*/  BSSY.RECONVERGENT B0, `(.L_x_6) ;  /* 0x000001c000007945 */ /* 0x000fe20003800200 */
[C---:B--2---:R-:W-:Y:S01]  /*0700*/  FFMA R9, R16.reuse, R0, R9 ;  /* 0x0000000010097223 */ /* 0x044fe20000000009 */
[----:B---3--:R-:W-:-:S10]  /*0710*/  FFMA R10, R16, R11, R10 ;  /* 0x0000000b100a7223 */ /* 0x008fd4000000000a */
[----:B------:R-:W-:Y:S05]  /*0720*/  @P0 BRA `(.L_x_7) ;  /* 0x00000000004c0947 */ /* 0x000fea0003800000 */
[----:B------:R-:W0:Y:S01]  /*0730*/  I2F.U32.RP R8, UR19 ;  /* 0x0000001300087d06 */ /* 0x000e220008209000 */
[----:B------:R-:W-:Y:S01]  /*0740*/  ISETP.NE.U32.AND P1, PT, RZ, UR19, PT ;  /* 0x00000013ff007c0c */ /* 0x000fe2000bf25070 */
[----:B------:R-:W-:-:S06]  /*0750*/  IMAD.MOV.U32 R19, RZ, RZ, RZ ;  /* 0x000000ffff137224 */ /* 0x000fcc00078e00ff */
[----:B0-----:R-:W0:Y:S02]  /*0760*/  MUFU.RCP R8, R8 ;  /* 0x0000000800087308 */ /* 0x001e240000001000 */
[----:B0-----:R-:W-:-:S06]  /*0770*/  VIADD R16, R8, 0xffffffe ;  /* 0x0ffffffe08107836 */ /* 0x001fcc0000000000 */
[----:B------:R0:W1:Y:S02]  /*0780*/  F2I.FTZ.U32.TRUNC.NTZ R17, R16 ;  /* 0x0000001000117305 */ /* 0x000064000021f000 */
[----:B0-----:R-:W-:Y:S01]  /*0790*/  IMAD.MOV.U32 R16, RZ, RZ, RZ ;  /* 0x000000ffff107224 */ /* 0x001fe200078e00ff */
[----:B-1----:R-:W-:-:S05]  /*07a0*/  IADD3 R11, PT, PT, RZ, -R17, RZ ;  /* 0x80000011ff0b7210 */ /* 0x002fca0007ffe0ff */
        /* <DEDUP_REMOVED lines=11> */
.L_x_7:
[----:B------:R-:W-:Y:S02]  /*0860*/  MOV R0, R18 ;  /* 0x0000001200007202 */ /* 0x000fe40000000f00 */
[----:B------:R-:W-:-:S07]  /*0870*/  MOV R8, 0x890 ;  /* 0x0000089000087802 */ /* 0x000fce0000000f00 */
[----:B------:R-:W-:Y:S05]  /*0880*/  CALL.REL.NOINC `($__internal_0_$__cuda_sm20_rem_u64) ;  /* 0x0000001400707944 */ /* 0x000fea0003c00000 */
[----:B------:R-:W-:Y:S01]  /*0890*/  IMAD.MOV.U32 R18, RZ, RZ, R16 ;  /* 0x000000ffff127224 */ /* 0x000fe200078e0010 */
[----:B------:R-:W-:-:S07]  /*08a0*/  MOV R19, R17 ;  /* 0x0000001100137202 */ /* 0x000fce0000000f00 */
.L_x_8:
[----:B------:R-:W-:Y:S05]  /*08b0*/  BSYNC.RECONVERGENT B0 ;  /* 0x0000000000007941 */ /* 0x000fea0003800200 */
.L_x_6:
[----:B------:R-:W-:Y:S02]  /*08c0*/  HFMA2 R17, -RZ, RZ, 0, 0 ;  /* 0x00000000ff117431 */ /* 0x000fe400000001ff */
[----:B------:R-:W-:Y:S02]  /*08d0*/  IMAD R11, R19, UR8, RZ ;  /* 0x00000008130b7c24 */ /* 0x000fe4000f8e02ff */
[----:B------:R-:W-:Y:S02]  /*08e0*/  IMAD.MOV.U32 R16, RZ, RZ, R4 ;  /* 0x000000ffff107224 */ /* 0x000fe400078e0004 */
[C---:B------:R-:W-:Y:S02]  /*08f0*/  IMAD R11, R18.reuse, UR9, R11 ;  /* 0x00000009120b7c24 */ /* 0x040fe4000f8e020b */
[----:B------:R-:W-:Y:S02]  /*0900*/  IMAD.MOV.U32 R19, RZ, RZ, RZ ;  /* 0x000000ffff137224 */ /* 0x000fe400078e00ff */
[----:B------:R-:W-:Y:S01]  /*0910*/  IMAD.WIDE.U32 R16, R18, UR8, R16 ;  /* 0x0000000812107c25 */ /* 0x000fe2000f8e0010 */
[----:B------:R-:W-:-:S03]  /*0920*/  MOV R18, R6 ;  /* 0x0000000600127202 */ /* 0x000fc60000000f00 */
[----:B------:R-:W-:Y:S02]  /*0930*/  IMAD.IADD R0, R17, 0x1, R11 ;  /* 0x0000000111007824 */ /* 0x000fe400078e020b */
[----:B------:R-:W-:-:S04]  /*0940*/  IMAD.WIDE.U32 R18, R16, UR10, R18 ;  /* 0x0000000a10127c25 */ /* 0x000fc8000f8e0012 */
[----:B------:R-:W-:Y:S02]  /*0950*/  IMAD R11, R0, UR10, RZ ;  /* 0x0000000a000b7c24 */ /* 0x000fe4000f8e02ff */
[----:B------:R-:W2:Y:S02]  /*0960*/  LDG.E R0, desc[UR24][R14.64+-0x4] ;  /* 0xfffffc180e007981 */ /* 0x000ea4000c1e1900 */
[----:B------:R-:W-:Y:S01]  /*0970*/  IMAD R11, R16, UR11, R11 ;  /* 0x0000000b100b7c24 */ /* 0x000fe2000f8e020b */
[----:B------:R-:W-:-:S04]  /*0980*/  LEA R16, P0, R18, UR28, 0x2 ;  /* 0x0000001c12107c11 */ /* 0x000fc8000f8010ff */
[----:B------:R-:W-:-:S04]  /*0990*/  IADD3 R11, PT, PT, R19, R11, RZ ;  /* 0x0000000b130b7210 */ /* 0x000fc80007ffe0ff */
[----:B------:R-:W-:Y:S02]  /*09a0*/  LEA.HI.X R17, R18, UR29, R11, 0x2, P0 ;  /* 0x0000001d12117c11 */ /* 0x000fe400080f140b */
[----:B------:R-:W3:Y:S04]  /*09b0*/  LDG.E R11, desc[UR24][R12.64+-0x4] ;  /* 0xfffffc180c0b7981 */ /* 0x000ee8000c1e1900 */
[----:B------:R-:W2:Y:S01]  /*09c0*/  LDG.E R16, desc[UR24][R16.64] ;  /* 0x0000001810107981 */ /* 0x000ea2000c1e1900 */
[----:B------:R-:W-:-:S05]  /*09d0*/  IADD3 R2, P0, PT, R7, 0x2, RZ ;  /* 0x0000000207027810 */ /* 0x000fca0007f1e0ff */
[----:B------:R-:W-:-:S05]  /*09e0*/  IMAD.X R18, RZ, RZ, R5, P0 ;  /* 0x000000ffff127224 */ /* 0x000fca00000e0605 */
[----:B------:R-:W-:-:S04]  /*09f0*/  LOP3.LUT R8, R18, UR17, RZ, 0xfc, !PT ;  /* 0x0000001112087c12 */ /* 0x000fc8000f8efcff */
[----:B------:R-:W-:Y:S01]  /*0a00*/  ISETP.NE.U32.AND P0, PT, R8, RZ, PT ;  /* 0x000000ff0800720c */ /* 0x000fe20003f05070 */
[----:B------:R-:W-:Y:S01]  /*0a10*/  BSSY.RECONVERGENT B0, `(.L_x_9) ;  /* 0x000001c000007945 */ /* 0x000fe20003800200 */
[C---:B--2---:R-:W-:Y:S01]  /*0a20*/  FFMA R9, R16.reuse, R0, R9 ;  /* 0x0000000010097223 */ /* 0x044fe20000000009 */
[----:B---3--:R-:W-:-:S10]  /*0a30*/  FFMA R10, R16, R11, R10 ;  /* 0x0000000b100a7223 */ /* 0x008fd4000000000a */
[----:B------:R-:W-:Y:S05]  /*0a40*/  @P0 BRA `(.L_x_10) ;  /* 0x00000000004c0947 */ /* 0x000fea0003800000 */
[----:B------:R-:W0:Y:S01]  /*0a50*/  I2F.U32.RP R8, UR19 ;  /* 0x0000001300087d06 */ /* 0x000e220008209000 */
[----:B------:R-:W-:Y:S02]  /*0a60*/  ISETP.NE.U32.AND P1, PT, RZ, UR19, PT ;  /* 0x00000013ff007c0c */ /* 0x000fe4000bf25070 */
[----:B------:R-:W-:-:S05]  /*0a70*/  MOV R19, RZ ;  /* 0x000000ff00137202 */ /* 0x000fca0000000f00 */
[----:B0-----:R-:W0:Y:S02]  /*0a80*/  MUFU.RCP R8, R8 ;  /* 0x0000000800087308 */ /* 0x001e240000001000 */
[----:B0-----:R-:W-:-:S06]  /*0a90*/  IADD3 R16, PT, PT, R8, 0xffffffe, RZ ;  /* 0x0ffffffe08107810 */ /* 0x001fcc0007ffe0ff */
[----:B------:R0:W1:Y:S02]  /*0aa0*/  F2I.FTZ.U32.TRUNC.NTZ R17, R16 ;  /* 0x0000001000117305 */ /* 0x000064000021f000 */
[----:B0-----:R-:W-:Y:S01]  /*0ab0*/  MOV R16, RZ ;  /* 0x000000ff00107202 */ /* 0x001fe20000000f00 */
[----:B-1----:R-:W-:-:S04]  /*0ac0*/  IMAD.MOV R11, RZ, RZ, -R17 ;  /* 0x000000ffff0b7224 */ /* 0x002fc800078e0a11 */
[----:B------:R-:W-:-:S04]  /*0ad0*/  IMAD R11, R11, UR19, RZ ;  /* 0x000000130b0b7c24 */ /* 0x000fc8000f8e02ff */
[----:B------:R-:W-:-:S06]  /*0ae0*/  IMAD.HI.U32 R11, R17, R11, R16 ;  /* 0x0000000b110b7227 */ /* 0x000fcc00078e0010 */
[----:B------:R-:W-:-:S04]  /*0af0*/  IMAD.HI.U32 R0, R11, R2, RZ ;  /* 0x000000020b007227 */ /* 0x000fc800078e00ff */
[----:B------:R-:W-:-:S04]  /*0b00*/  IMAD.MOV R11, RZ, RZ, -R0 ;  /* 0x000000ffff0b7224 */ /* 0x000fc800078e0a00 */
[----:B------:R-:W-:-:S05]  /*0b10*/  IMAD R18, R11, UR19, R2 ;  /* 0x000000130b127c24 */ /* 0x000fca000f8e0202 */
[----:B------:R-:W-:-:S13]  /*0b20*/  ISETP.GE.U32.AND P0, PT, R18, UR19, PT ;  /* 0x0000001312007c0c */ /* 0x000fda000bf06070 */
[----:B------:R-:W-:-:S04]  /*0b30*/  @P0 IADD3 R18, PT, PT, R18, -UR19, RZ ;  /* 0x8000001312120c10 */ /* 0x000fc8000fffe0ff */
[----:B------:R-:W-:-:S13]  /*0b40*/  ISETP.GE.U32.AND P0, PT, R18, UR19, PT ;  /* 0x0000001312007c0c */ /* 0x000fda000bf06070 */
[----:B------:R-:W-:Y:S01]  /*0b50*/  @P0 VIADD R18, R18, -UR19 ;  /* 0x8000001312120c36 */ /* 0x000fe20008000000 */
[----:B------:R-:W-:Y:S01]  /*0b60*/  @!P1 LOP3.LUT R18, RZ, UR19, RZ, 0x33, !PT ;  /* 0x00000013ff129c12 */ /* 0x000fe2000f8e33ff */
[----:B------:R-:W-:Y:S06]  /*0b70*/  BRA `(.L_x_11) ;  /* 0x0000000000147947 */ /* 0x000fec0003800000 */
.L_x_10:
[----:B------:R-:W-:Y:S01]  /*0b80*/  IMAD.MOV.U32 R0, RZ, RZ, R18 ;  /* 0x000000ffff007224 */ /* 0x000fe200078e0012 */
[----:B------:R-:W-:-:S07]  /*0b90*/  MOV R8, 0xbb0 ;  /* 0x00000bb000087802 */ /* 0x000fce0000000f00 */
[----:B------:R-:W-:Y:S05]  /*0ba0*/  CALL.REL.NOINC `($__internal_0_$__cuda_sm20_rem_u64) ;  /* 0x0000001000a87944 */ /* 0x000fea0003c00000 */
[----:B------:R-:W-:Y:S01]  /*0bb0*/  MOV R18, R16 ;  /* 0x0000001000127202 */ /* 0x000fe20000000f00 */
[----:B------:R-:W-:-:S07]  /*0bc0*/  IMAD.MOV.U32 R19, RZ, RZ, R17 ;  /* 0x000000ffff137224 */ /* 0x000fce00078e0011 */
.L_x_11:
[----:B------:R-:W-:Y:S05]  /*0bd0*/  BSYNC.RECONVERGENT B0 ;  /* 0x0000000000007941 */ /* 0x000fea0003800200 */
.L_x_9:
        /* <DEDUP_REMOVED lines=44> */
.L_x_13:
[----:B------:R-:W-:Y:S02]  /*0ea0*/  MOV R0, R18 ;  /* 0x0000001200007202 */ /* 0x000fe40000000f00 */
[----:B------:R-:W-:-:S07]  /*0eb0*/  MOV R8, 0xed0 ;  /* 0x00000ed000087802 */ /* 0x000fce0000000f00 */
[----:B------:R-:W-:Y:S05]  /*0ec0*/  CALL.REL.NOINC `($__internal_0_$__cuda_sm20_rem_u64) ;  /* 0x0000000c00e07944 */ /* 0x000fea0003c00000 */
[----:B------:R-:W-:Y:S01]  /*0ed0*/  IMAD.MOV.U32 R18, RZ, RZ, R16 ;  /* 0x000000ffff127224 */ /* 0x000fe200078e0010 */
[----:B------:R-:W-:-:S07]  /*0ee0*/  MOV R19, R17 ;  /* 0x0000001100137202 */ /* 0x000fce0000000f00 */
.L_x_14:
[----:B------:R-:W-:Y:S05]  /*0ef0*/  BSYNC.RECONVERGENT B0 ;  /* 0x0000000000007941 */ /* 0x000fea0003800200 */
.L_x_12:
        /* <DEDUP_REMOVED lines=15> */
[----:B------:R0:W3:Y:S04]  /*0ff0*/  LDG.E R11, desc[UR24][R12.64+0x4] ;  /* 0x000004180c0b7981 */ /* 0x0000e8000c1e1900 */
[----:B------:R-:W2:Y:S01]  /*1000*/  LDG.E R16, desc[UR24][R16.64] ;  /* 0x0000001810107981 */ /* 0x000ea2000c1e1900 */
[----:B------:R-:W-:-:S04]  /*1010*/  UIADD3 UR13, UP0, UPT, UR13, -0x4, URZ ;  /* 0xfffffffc0d0d7890 */ /* 0x000fc8000ff1e0ff */
[----:B------:R-:W-:Y:S02]  /*1020*/  UIADD3.X UR14, UPT, UPT, UR14, -0x1, URZ, UP0, !UPT ;  /* 0xffffffff0e0e7890 */ /* 0x000fe400087fe4ff */
[----:B------:R-:W-:-:S04]  /*1030*/  UISETP.NE.U32.AND UP0, UPT, UR13, URZ, UPT ;  /* 0x000000ff0d00728c */ /* 0x000fc8000bf05070 */
[----:B------:R-:W-:Y:S01]  /*1040*/  UISETP.NE.AND.EX UP0, UPT, UR14, URZ, UPT, UP0 ;  /* 0x000000ff0e00728c */ /* 0x000fe2000bf05300 */
[----:B0-----:R-:W-:Y:S02]  /*1050*/  IADD3 R12, P1, PT, R12, 0x10, RZ ;  /* 0x000000100c0c7810 */ /* 0x001fe40007f3e0ff */
[----:B------:R-:W-:Y:S02]  /*1060*/  IADD3 R7, P0, PT, R7, 0x4, RZ ;  /* 0x0000000407077810 */ /* 0x000fe40007f1e0ff */
[----:B------:R-:W-:Y:S01]  /*1070*/  IADD3 R14, P2, PT, R14, 0x10, RZ ;  /* 0x000000100e0e7810 */ /* 0x000fe20007f5e0ff */
[----:B------:R-:W-:Y:S02]  /*1080*/  IMAD.X R13, RZ, RZ, R13, P1 ;  /* 0x000000ffff0d7224 */ /* 0x000fe400008e060d */
[----:B------:R-:W-:Y:S01]  /*1090*/  IMAD.X R5, RZ, RZ, R5, P0 ;  /* 0x000000ffff057224 */ /* 0x000fe200000e0605 */
[----:B------:R-:W-:Y:S01]  /*10a0*/  IADD3.X R15, PT, PT, RZ, R15, RZ, P2, !PT ;  /* 0x0000000fff0f7210 */ /* 0x000fe200017fe4ff */
[C---:B--2---:R-:W-:Y:S01]  /*10b0*/  FFMA R9, R16.reuse, R0, R9 ;  /* 0x0000000010097223 */ /* 0x044fe20000000009 */
[----:B---3--:R-:W-:Y:S01]  /*10c0*/  FFMA R10, R16, R11, R10 ;  /* 0x0000000b100a7223 */ /* 0x008fe2000000000a */
[----:B------:R-:W-:Y:S06]  /*10d0*/  BRA.U UP0, `(.L_x_15) ;  /* 0xfffffff100b87547 */ /* 0x000fec000b83ffff */
.L_x_2:
[----:B------:R-:W1:Y:S02]  /*10e0*/  LDCU UR13, c[0x0][0x3a0] ;  /* 0x00007400ff0d77ac */ /* 0x000e640008000800 */
[----:B-1----:R-:W-:-:S04]  /*10f0*/  ULOP3.LUT UR13, UR13, 0x3, URZ, 0xc0, !UPT ;  /* 0x000000030d0d7892 */ /* 0x002fc8000f8ec0ff */
[----:B------:R-:W-:-:S04]  /*1100*/  UISETP.NE.U32.AND UP0, UPT, UR13, URZ, UPT ;  /* 0x000000ff0d00728c */ /* 0x000fc8000bf05070 */
[----:B------:R-:W-:-:S09]  /*1110*/  UISETP.NE.AND.EX UP0, UPT, URZ, URZ, UPT, UP0 ;  /* 0x000000ffff00728c */ /* 0x000fd2000bf05300 */
[----:B------:R-:W-:Y:S05]  /*1120*/  BRA.U !UP0, `(.L_x_1) ;  /* 0x0000000908d87547 */ /* 0x000fea000b800000 */
[----:B------:R-:W-:-:S04]  /*1130*/  UISETP.NE.U32.AND UP0, UPT, UR13, 0x1, UPT ;  /* 0x000000010d00788c */ /* 0x000fc8000bf05070 */
[----:B------:R-:W-:-:S09]  /*1140*/  UISETP.NE.AND.EX UP0, UPT, URZ, URZ, UPT, UP0 ;  /* 0x000000ffff00728c */ /* 0x000fd2000bf05300 */
[----:B------:R-:W-:Y:S05]  /*1150*/  BRA.U !UP0, `(.L_x_16) ;  /* 0x0000000508c87547 */ /* 0x000fea000b800000 */
[----:B------:R-:W1:Y:S01]  /*1160*/  LDCU UR8, c[0x0][0x3ac] ;  /* 0x00007580ff0877ac */ /* 0x000e620008000800 */
[C---:B------:R-:W-:Y:S01]  /*1170*/  LEA R2, P0, R3.reuse, UR5, 0x1 ;  /* 0x0000000503027c11 */ /* 0x040fe2000f8008ff */
[----:B------:R-:W-:Y:S03]  /*1180*/  BSSY.RECONVERGENT B0, `(.L_x_17) ;  /* 0x000001b000007945 */ /* 0x000fe60003800200 */
[----:B------:R-:W-:-:S04]  /*1190*/  LEA.HI.X R0, R3, UR4, RZ, 0x1, P0 ;  /* 0x0000000403007c11 */ /* 0x000fc800080f0cff */
[----:B-1----:R-:W-:-:S04]  /*11a0*/  LOP3.LUT R5, R0, UR8, RZ, 0xfc, !PT ;  /* 0x0000000800057c12 */ /* 0x002fc8000f8efcff */
[----:B------:R-:W-:-:S13]  /*11b0*/  ISETP.NE.U32.AND P0, PT, R5, RZ, PT ;  /* 0x000000ff0500720c */ /* 0x000fda0003f05070 */
[----:B------:R-:W-:Y:S05]  /*11c0*/  @P0 BRA `(.L_x_18) ;  /* 0x0000000000500947 */ /* 0x000fea0003800000 */
[----:B------:R-:W1:Y:S01]  /*11d0*/  LDCU UR8, c[0x0][0x3a8] ;  /* 0x00007500ff0877ac */ /* 0x000e620008000800 */
[----:B------:R-:W-:Y:S01]  /*11e0*/  MOV R17, RZ ;  /* 0x000000ff00117202 */ /* 0x000fe20000000f00 */
[----:B-1----:R-:W1:Y:S01]  /*11f0*/  I2F.U32.RP R7, UR8 ;  /* 0x0000000800077d06 */ /* 0x002e620008209000 */
[----:B------:R-:W-:-:S07]  /*1200*/  ISETP.NE.U32.AND P1, PT, RZ, UR8, PT ;  /* 0x00000008ff007c0c */ /* 0x000fce000bf25070 */
[----:B-1----:R-:W1:Y:S02]  /*1210*/  MUFU.RCP R7, R7 ;  /* 0x0000000700077308 */ /* 0x002e640000001000 */
[----:B-1----:R-:W-:-:S06]  /*1220*/  IADD3 R12, PT, PT, R7, 0xffffffe, RZ ;  /* 0x0ffffffe070c7810 */ /* 0x002fcc0007ffe0ff */
[----:B------:R1:W2:Y:S02]  /*1230*/  F2I.FTZ.U32.TRUNC.NTZ R13, R12 ;  /* 0x0000000c000d7305 */ /* 0x0002a4000021f000 */
[----:B-1----:R-:W-:Y:S02]  /*1240*/  HFMA2 R12, -RZ, RZ, 0, 0 ;  /* 0x00000000ff0c7431 */ /* 0x002fe400000001ff */
[----:B--2---:R-:W-:-:S04]  /*1250*/  IMAD.MOV R5, RZ, RZ, -R13 ;  /* 0x000000ffff057224 */ /* 0x004fc800078e0a0d */
        /* <DEDUP_REMOVED lines=11> */
.L_x_18:
[----:B------:R-:W-:-:S07]  /*1310*/  MOV R8, 0x1330 ;  /* 0x0000133000087802 */ /* 0x000fce0000000f00 */
[----:B0-----:R-:W-:Y:S05]  /*1320*/  CALL.REL.NOINC `($__internal_0_$__cuda_sm20_rem_u64) ;  /* 0x0000000800c87944 */ /* 0x001fea0003c00000 */
.L_x_19:
[----:B0-----:R-:W-:Y:S05]  /*1330*/  BSYNC.RECONVERGENT B0 ;  /* 0x0000000000007941 */ /* 0x001fea0003800200 */
.L_x_17:
[----:B------:R-:W0:Y:S01]  /*1340*/  LDCU.128 UR20, c[0x0][0x3b0] ;  /* 0x00007600ff1477ac */ /* 0x000e220008000c00 */
[----:B------:R-:W-:Y:S01]  /*1350*/  IMAD.MOV.U32 R5, RZ, RZ, RZ ;  /* 0x000000ffff057224 */ /* 0x000fe200078e00ff */
[----:B------:R-:W1:Y:S01]  /*1360*/  LDCU.128 UR16, c[0x0][0x390] ;  /* 0x00007200ff1077ac */ /* 0x000e620008000c00 */
[----:B------:R-:W2:Y:S01]  /*1370*/  LDCU.64 UR14, c[0x0][0x380] ;  /* 0x00007000ff0e77ac */ /* 0x000ea20008000a00 */
[----:B------:R-:W-:Y:S02]  /*1380*/  USHF.L.U32 UR8, UR5, 0x2, URZ ;  /* 0x0000000205087899 */ /* 0x000fe400080006ff */
[----:B------:R-:W-:Y:S01]  /*1390*/  USHF.L.U64.HI UR9, UR5, 0x2, UR4 ;  /* 0x0000000205097899 */ /* 0x000fe20008010204 */
[----:B0-----:R-:W-:Y:S02]  /*13a0*/  IMAD R7, R17, UR20, RZ ;  /* 0x0000001411077c24 */ /* 0x001fe4000f8e02ff */
[----:B------:R-:W-:Y:S01]  /*13b0*/  IMAD.WIDE.U32 R12, R16, UR20, R4 ;  /* 0x00000014100c7c25 */ /* 0x000fe2000f8e0004 */
[----:B-1----:R-:W-:-:S03]  /*13c0*/  UIADD3 UR10, UP0, UPT, UR8, UR16, URZ ;  /* 0x00000010080a7290 */ /* 0x002fc6000ff1e0ff */
[----:B------:R-:W-:Y:S01]  /*13d0*/  IMAD R5, R16, UR21, R7 ;  /* 0x0000001510057c24 */ /* 0x000fe2000f8e0207 */
[----:B------:R-:W-:Y:S01]  /*13e0*/  UIADD3 UR11, UP1, UPT, UR8, UR18, URZ ;  /* 0x00000012080b7290 */ /* 0x000fe2000ff3e0ff */
[----:B------:R-:W-:Y:S01]  /*13f0*/  IMAD.MOV.U32 R7, RZ, RZ, RZ ;  /* 0x000000ffff077224 */ /* 0x000fe200078e00ff */
[----:B------:R-:W-:Y:S01]  /*1400*/  UIADD3.X UR8, UPT, UPT, UR9, UR17, URZ, UP0, !UPT ;  /* 0x0000001109087290 */ /* 0x000fe200087fe4ff */
[----:B------:R-:W-:Y:S01]  /*1410*/  MOV R14, UR10 ;  /* 0x0000000a000e7c02 */ /* 0x000fe20008000f00 */
[----:B------:R-:W-:Y:S01]  /*1420*/  UIADD3.X UR9, UPT, UPT, UR9, UR19, URZ, UP1, !UPT ;  /* 0x0000001309097290 */ /* 0x000fe20008ffe4ff */
[----:B------:R-:W-:Y:S01]  /*1430*/  IADD3 R5, PT, PT, R13, R5, RZ ;  /* 0x000000050d057210 */ /* 0x000fe20007ffe0ff */
[----:B------:R-:W-:-:S04]  /*1440*/  IMAD.WIDE.U32 R16, R12, UR22, R6 ;  /* 0x000000160c107c25 */ /* 0x000fc8000f8e0006 */
[----:B------:R-:W-:Y:S01]  /*1450*/  IMAD R5, R5, UR22, RZ ;  /* 0x0000001605057c24 */ /* 0x000fe2000f8e02ff */
[----:B--2---:R-:W-:Y:S01]  /*1460*/  LEA R18, P0, R16, UR14, 0x2 ;  /* 0x0000000e10127c11 */ /* 0x004fe2000f8010ff */
[----:B------:R-:W-:Y:S01]  /*1470*/  IMAD.U32 R15, RZ, RZ, UR8 ;  /* 0x00000008ff0f7e24 */ /* 0x000fe2000f8e00ff */
[----:B------:R-:W-:Y:S01]  /*1480*/  MOV R13, UR9 ;  /* 0x00000009000d7c02 */ /* 0x000fe20008000f00 */
[----:B------:R-:W-:Y:S01]  /*1490*/  IMAD R5, R12, UR23, R5 ;  /* 0x000000170c057c24 */ /* 0x000fe2000f8e0205 */
[----:B------:R-:W0:Y:S01]  /*14a0*/  LDCU UR8, c[0x0][0x3ac] ;  /* 0x00007580ff0877ac */ /* 0x000e220008000800 */
[----:B------:R-:W-:-:S03]  /*14b0*/  IMAD.U32 R12, RZ, RZ, UR11 ;  /* 0x0000000bff0c7e24 */ /* 0x000fc6000f8e00ff */
[----:B------:R-:W-:Y:S02]  /*14c0*/  IADD3 R5, PT, PT, R17, R5, RZ ;  /* 0x0000000511057210 */ /* 0x000fe40007ffe0ff */
[----:B------:R-:W2:Y:S02]  /*14d0*/  LDG.E R7, desc[UR24][R12.64] ;  /* 0x000000180c077981 */ /* 0x000ea4000c1e1900 */
[----:B------:R-:W-:Y:S02]  /*14e0*/  LEA.HI.X R19, R16, UR15, R5, 0x2, P0 ;  /* 0x0000000f10137c11 */ /* 0x000fe400080f1405 */
[----:B------:R-:W3:Y:S04]  /*14f0*/  LDG.E R5, desc[UR24][R14.64] ;  /* 0x000000180e057981 */ /* 0x000ee8000c1e1900 */
[----:B------:R-:W3:Y:S01]  /*1500*/  LDG.E R18, desc[UR24][R18.64] ;  /* 0x0000001812127981 */ /* 0x000ee2000c1e1900 */
[----:B------:R-:W-:-:S05]  /*1510*/  IADD3 R2, P0, PT, R2, 0x1, RZ ;  /* 0x0000000102027810 */ /* 0x000fca0007f1e0ff */
[----:B------:R-:W-:-:S05]  /*1520*/  IMAD.X R8, RZ, RZ, R0, P0 ;  /* 0x000000ffff087224 */ /* 0x000fca00000e0600 */
[----:B0-----:R-:W-:-:S04]  /*1530*/  LOP3.LUT R0, R8, UR8, RZ, 0xfc, !PT ;  /* 0x0000000808007c12 */ /* 0x001fc8000f8efcff */
[----:B------:R-:W-:Y:S01]  /*1540*/  ISETP.NE.U32.AND P0, PT, R0, RZ, PT ;  /* 0x000000ff0000720c */ /* 0x000fe20003f05070 */
[----:B------:R-:W-:Y:S01]  /*1550*/  BSSY.RECONVERGENT B0, `(.L_x_20) ;  /* 0x000001d000007945 */ /* 0x000fe20003800200 */
[C---:B---3--:R-:W-:Y:S01]  /*1560*/  FFMA R9, R18.reuse, R5, R9 ;  /* 0x0000000512097223 */ /* 0x048fe20000000009 */
[----:B--2---:R-:W-:-:S10]  /*1570*/  FFMA R10, R18, R7, R10 ;  /* 0x00000007120a7223 */ /* 0x004fd4000000000a */
[----:B------:R-:W-:Y:S05]  /*1580*/  @P0 BRA `(.L_x_21) ;  /* 0x0000000000500947 */ /* 0x000fea0003800000 */
[----:B------:R-:W0:Y:S01]  /*1590*/  LDCU UR8, c[0x0][0x3a8] ;  /* 0x00007500ff0877ac */ /* 0x000e220008000800 */
[----:B------:R-:W-:Y:S01]  /*15a0*/  MOV R19, RZ ;  /* 0x000000ff00137202 */ /* 0x000fe20000000f00 */
[----:B0-----:R-:W0:Y:S01]  /*15b0*/  I2F.U32.RP R5, UR8 ;  /* 0x0000000800057d06 */ /* 0x001e220008209000 */
[----:B------:R-:W-:-:S07]  /*15c0*/  ISETP.NE.U32.AND P1, PT, RZ, UR8, PT ;  /* 0x00000008ff007c0c */ /* 0x000fce000bf25070 */
[----:B0-----:R-:W0:Y:S02]  /*15d0*/  MUFU.RCP R5, R5 ;  /* 0x0000000500057308 */ /* 0x001e240000001000 */
[----:B0-----:R-:W-:-:S06]  /*15e0*/  IADD3 R16, PT, PT, R5, 0xffffffe, RZ ;  /* 0x0ffffffe05107810 */ /* 0x001fcc0007ffe0ff */
[----:B------:R0:W1:Y:S02]  /*15f0*/  F2I.FTZ.U32.TRUNC.NTZ R17, R16 ;  /* 0x0000001000117305 */ /* 0x000064000021f000 */
[----:B0-----:R-:W-:Y:S02]  /*1600*/  HFMA2 R16, -RZ, RZ, 0, 0 ;  /* 0x00000000ff107431 */ /* 0x001fe400000001ff */
        /* <DEDUP_REMOVED lines=12> */
.L_x_21:
[----:B------:R-:W-:Y:S02]  /*16d0*/  MOV R0, R8 ;  /* 0x0000000800007202 */ /* 0x000fe40000000f00 */
[----:B------:R-:W-:-:S07]  /*16e0*/  MOV R8, 0x1700 ;  /* 0x0000170000087802 */ /* 0x000fce0000000f00 */
[----:B------:R-:W-:Y:S05]  /*16f0*/  CALL.REL.NOINC `($__internal_0_$__cuda_sm20_rem_u64) ;  /* 0x0000000400d47944 */ /* 0x000fea0003c00000 */
[----:B------:R-:W-:Y:S01]  /*1700*/  IMAD.MOV.U32 R18, RZ, RZ, R16 ;  /* 0x000000ffff127224 */ /* 0x000fe200078e0010 */
[----:B------:R-:W-:-:S07]  /*1710*/  MOV R19, R17 ;  /* 0x0000001100137202 */ /* 0x000fce0000000f00 */
.L_x_22:
[----:B------:R-:W-:Y:S05]  /*1720*/  BSYNC.RECONVERGENT B0 ;  /* 0x0000000000007941 */ /* 0x000fea0003800200 */
.L_x_20:
[----:B------:R-:W0:Y:S01]  /*1730*/  LDCU.128 UR8, c[0x0][0x3b0] ;  /* 0x00007600ff0877ac */ /* 0x000e220008000c00 */
[----:B------:R-:W-:Y:S01]  /*1740*/  HFMA2 R5, -RZ, RZ, 0, 0 ;  /* 0x00000000ff057431 */ /* 0x000fe200000001ff */
[----:B------:R-:W2:Y:S01]  /*1750*/  LDG.E R14, desc[UR24][R14.64+0x4] ;  /* 0x000004180e0e7981 */ /* 0x000ea2000c1e1900 */
[----:B------:R-:W1:Y:S03]  /*1760*/  LDCU.64 UR14, c[0x0][0x380] ;  /* 0x00007000ff0e77ac */ /* 0x000e660008000a00 */
[----:B------:R-:W3:Y:S01]  /*1770*/  LDG.E R13, desc[UR24][R12.64+0x4] ;  /* 0x000004180c0d7981 */ /* 0x000ee2000c1e1900 */
[----:B0-----:R-:W-:Y:S02]  /*1780*/  IMAD R7, R19, UR8, RZ ;  /* 0x0000000813077c24 */ /* 0x001fe4000f8e02ff */
[----:B------:R-:W-:-:S04]  /*1790*/  IMAD.WIDE.U32 R16, R18, UR8, R4 ;  /* 0x0000000812107c25 */ /* 0x000fc8000f8e0004 */
[----:B------:R-:W-:-:S04]  /*17a0*/  IMAD R7, R18, UR9, R7 ;  /* 0x0000000912077c24 */ /* 0x000fc8000f8e0207 */
[----:B------:R-:W-:Y:S01]  /*17b0*/  IMAD.IADD R0, R17, 0x1, R7 ;  /* 0x0000000111007824 */ /* 0x000fe200078e0207 */
[----:B------:R-:W-:-:S03]  /*17c0*/  MOV R7, RZ ;  /* 0x000000ff00077202 */ /* 0x000fc60000000f00 */
[----:B------:R-:W-:Y:S02]  /*17d0*/  IMAD R5, R0, UR10, RZ ;  /* 0x0000000a00057c24 */ /* 0x000fe4000f8e02ff */
[----:B------:R-:W-:-:S04]  /*17e0*/  IMAD.WIDE.U32 R18, R16, UR10, R6 ;  /* 0x0000000a10127c25 */ /* 0x000fc8000f8e0006 */
[----:B------:R-:W-:Y:S01]  /*17f0*/  IMAD R5, R16, UR11, R5 ;  /* 0x0000000b10057c24 */ /* 0x000fe2000f8e0205 */
[----:B-1----:R-:W-:-:S04]  /*1800*/  LEA R16, P0, R18, UR14, 0x2 ;  /* 0x0000000e12107c11 */ /* 0x002fc8000f8010ff */
[----:B------:R-:W-:-:S04]  /*1810*/  IADD3 R5, PT, PT, R19, R5, RZ ;  /* 0x0000000513057210 */ /* 0x000fc80007ffe0ff */
[----:B------:R-:W-:-:S05]  /*1820*/  LEA.HI.X R17, R18, UR15, R5, 0x2, P0 ;  /* 0x0000000f12117c11 */ /* 0x000fca00080f1405 */
[----:B------:R-:W2:Y:S01]  /*1830*/  LDG.E R16, desc[UR24][R16.64] ;  /* 0x0000001810107981 */ /* 0x000ea2000c1e1900 */
[----:B------:R-:W-:-:S04]  /*1840*/  UIADD3 UR5, UP0, UPT, UR5, 0x2, URZ ;  /* 0x0000000205057890 */ /* 0x000fc8000ff1e0ff */
[----:B------:R-:W-:Y:S01]  /*1850*/  UIADD3.X UR4, UPT, UPT, URZ, UR4, URZ, UP0, !UPT ;  /* 0x00000004ff047290 */ /* 0x000fe200087fe4ff */
[C---:B--2---:R-:W-:Y:S01]  /*1860*/  FFMA R9, R16.reuse, R14, R9 ;  /* 0x0000000e10097223 */ /* 0x044fe20000000009 */
[----:B---3--:R-:W-:-:S10]  /*1870*/  FFMA R10, R16, R13, R10 ;  /* 0x0000000d100a7223 */ /* 0x008fd4000000000a */
.L_x_16:
[----:B------:R-:W1:Y:S02]  /*1880*/  LDCU UR13, c[0x0][0x3a0] ;  /* 0x00007400ff0d77ac */ /* 0x000e640008000800 */
[----:B-1----:R-:W-:-:S04]  /*1890*/  ULOP3.LUT UR13, UR13, 0x1, URZ, 0xc0, !UPT ;  /* 0x000000010d0d7892 */ /* 0x002fc8000f8ec0ff */
[----:B------:R-:W-:-:S04]  /*18a0*/  UISETP.NE.U32.AND UP0, UPT, UR13, 0x1, UPT ;  /* 0x000000010d00788c */ /* 0x000fc8000bf05070 */
[----:B------:R-:W-:-:S09]  /*18b0*/  UISETP.NE.U32.AND.EX UP0, UPT, URZ, URZ, UPT, UP0 ;  /* 0x000000ffff00728c */ /* 0x000fd2000bf05100 */
[----:B------:R-:W-:Y:S05]  /*18c0*/  BRA.U UP0, `(.L_x_1) ;  /* 0x0000000100f07547 */ /* 0x000fea000b800000 */
        /* <DEDUP_REMOVED lines=8> */
[----:B------:R-:W-:Y:S01]  /*1950*/  IMAD.MOV.U32 R17, RZ, RZ, RZ ;  /* 0x000000ffff117224 */ /* 0x000fe200078e00ff */
[----:B-1----:R-:W1:Y:S01]  /*1960*/  I2F.U32.RP R5, UR8 ;  /* 0x0000000800057d06 */ /* 0x002e620008209000 */
[----:B------:R-:W-:-:S07]  /*1970*/  ISETP.NE.U32.AND P1, PT, RZ, UR8, PT ;  /* 0x00000008ff007c0c */ /* 0x000fce000bf25070 */
[----:B-1----:R-:W1:Y:S02]  /*1980*/  MUFU.RCP R5, R5 ;  /* 0x0000000500057308 */ /* 0x002e640000001000 */
[----:B-1----:R-:W-:-:S06]  /*1990*/  VIADD R12, R5, 0xffffffe ;  /* 0x0ffffffe050c7836 */ /* 0x002fcc0000000000 */
[----:B------:R1:W2:Y:S02]  /*19a0*/  F2I.FTZ.U32.TRUNC.NTZ R13, R12 ;  /* 0x0000000c000d7305 */ /* 0x0002a4000021f000 */
[----:B-1----:R-:W-:Y:S01]  /*19b0*/  HFMA2 R12, -RZ, RZ, 0, 0 ;  /* 0x00000000ff0c7431 */ /* 0x002fe200000001ff */
[----:B--2---:R-:W-:-:S05]  /*19c0*/  IADD3 R7, PT, PT, RZ, -R13, RZ ;  /* 0x8000000dff077210 */ /* 0x004fca0007ffe0ff */
        /* <DEDUP_REMOVED lines=8> */
[----:B------:R-:W-:Y:S02]  /*1a50*/  @P0 IADD3 R16, PT, PT, R16, -UR8, RZ ;  /* 0x8000000810100c10 */ /* 0x000fe4000fffe0ff */
[----:B------:R-:W-:Y:S01]  /*1a60*/  @!P1 LOP3.LUT R16, RZ, UR8, RZ, 0x33, !PT ;  /* 0x00000008ff109c12 */ /* 0x000fe2000f8e33ff */
[----:B------:R-:W-:Y:S06]  /*1a70*/  BRA `(.L_x_25) ;  /* 0x0000000000087947 */ /* 0x000fec0003800000 */
.L_x_24:
[----:B------:R-:W-:-:S07]  /*1a80*/  MOV R8, 0x1aa0 ;  /* 0x00001aa000087802 */ /* 0x000fce0000000f00 */
[----:B0-----:R-:W-:Y:S05]  /*1a90*/  CALL.REL.NOINC `($__internal_0_$__cuda_sm20_rem_u64) ;  /* 0x0000000000ec7944 */ /* 0x001fea0003c00000 */
.L_x_25:
[----:B0-----:R-:W-:Y:S05]  /*1aa0*/  BSYNC.RECONVERGENT B0 ;  /* 0x0000000000007941 */ /* 0x001fea0003800200 */
.L_x_23:
[----:B------:R-:W0:Y:S01]  /*1ab0*/  LDCU.128 UR8, c[0x0][0x3b0] ;  /* 0x00007600ff0877ac */ /* 0x000e220008000c00 */
[----:B------:R-:W-:Y:S01]  /*1ac0*/  MOV R5, RZ ;  /* 0x000000ff00057202 */ /* 0x000fe20000000f00 */
        /* <DEDUP_REMOVED lines=8> */
[----:B------:R-:W-:Y:S02]  /*1b50*/  UIADD3 UR13, UP1, UPT, UR13, UR18, URZ ;  /* 0x000000120d0d7290 */ /* 0x000fe4000ff3e0ff */
[----:B------:R-:W-:Y:S01]  /*1b60*/  UIADD3.X UR16, UPT, UPT, UR14, UR17, URZ, UP0, !UPT ;  /* 0x000000110e107290 */ /* 0x000fe200087fe4ff */
[----:B------:R-:W-:Y:S01]  /*1b70*/  MOV R16, UR15 ;  /* 0x0000000f00107c02 */ /* 0x000fe20008000f00 */
[----:B------:R-:W-:Y:S01]  /*1b80*/  UIADD3.X UR14, UPT, UPT, UR14, UR19, URZ, UP1, !UPT ;  /* 0x000000130e0e7290 */ /* 0x000fe20008ffe4ff */
[----:B------:R-:W-:Y:S01]  /*1b90*/  IADD3 R0, PT, PT, R13, R7, RZ ;  /* 0x000000070d007210 */ /* 0x000fe20007ffe0ff */
[----:B------:R-:W-:Y:S01]  /*1ba0*/  IMAD.MOV.U32 R7, RZ, RZ, RZ ;  /* 0x000000ffff077224 */ /* 0x000fe200078e00ff */
[----:B------:R-:W-:Y:S02]  /*1bb0*/  MOV R18, UR13 ;  /* 0x0000000d00127c02 */ /* 0x000fe40008000f00 */
[----:B------:R-:W-:Y:S01]  /*1bc0*/  MOV R17, UR16 ;  /* 0x0000001000117c02 */ /* 0x000fe20008000f00 */
[----:B------:R-:W-:Y:S01]  /*1bd0*/  IMAD R5, R0, UR10, RZ ;  /* 0x0000000a00057c24 */ /* 0x000fe2000f8e02ff */
[----:B------:R-:W-:Y:S01]  /*1be0*/  MOV R19, UR14 ;  /* 0x0000000e00137c02 */ /* 0x000fe20008000f00 */
[----:B------:R-:W-:-:S02]  /*1bf0*/  IMAD.WIDE.U32 R14, R12, UR10, R6 ;  /* 0x0000000a0c0e7c25 */ /* 0x000fc4000f8e0006 */
[----:B------:R-:W3:Y:S02]  /*1c00*/  LDG.E R16, desc[UR24][R16.64] ;  /* 0x0000001810107981 */ /* 0x000ee4000c1e1900 */
[----:B------:R-:W-:Y:S01]  /*1c10*/  IMAD R5, R12, UR11, R5 ;  /* 0x0000000b0c057c24 */ /* 0x000fe2000f8e0205 */
[----:B--2---:R-:W-:Y:S01]  /*1c20*/  LEA R12, P0, R14, UR20, 0x2 ;  /* 0x000000140e0c7c11 */ /* 0x004fe2000f8010ff */
[----:B------:R-:W2:Y:S02]  /*1c30*/  LDG.E R19, desc[UR24][R18.64] ;  /* 0x0000001812137981 */ /* 0x000ea4000c1e1900 */
[----:B------:R-:W-:-:S05]  /*1c40*/  IMAD.IADD R5, R15, 0x1, R5 ;  /* 0x000000010f057824 */ /* 0x000fca00078e0205 */
[----:B------:R-:W-:-:S05]  /*1c50*/  LEA.HI.X R13, R14, UR21, R5, 0x2, P0 ;  /* 0x000000150e0d7c11 */ /* 0x000fca00080f1405 */
[----:B------:R-:W3:Y:S02]  /*1c60*/  LDG.E R12, desc[UR24][R12.64] ;  /* 0x000000180c0c7981 */ /* 0x000ee4000c1e1900 */
[C---:B---3--:R-:W-:Y:S01]  /*1c70*/  FFMA R9, R12.reuse, R16, R9 ;  /* 0x000000100c097223 */ /* 0x048fe20000000009 */
[----:B--2---:R-:W-:-:S07]  /*1c80*/  FFMA R10, R12, R19, R10 ;  /* 0x000000130c0a7223 */ /* 0x004fce000000000a */
.L_x_1:
[C---:B------:R-:W-:Y:S01]  /*1c90*/  IADD3 R2, P0, PT, R3.reuse, UR12, RZ ;  /* 0x0000000c03027c10 */ /* 0x040fe2000ff1e0ff */
[----:B------:R-:W1:Y:S01]  /*1ca0*/  LDCU.64 UR14, c[0x0][0x388] ;  /* 0x00007100ff0e77ac */ /* 0x000e620008000a00 */
[----:B------:R-:W-:Y:S01]  /*1cb0*/  MOV R12, R6 ;  /* 0x00000006000c7202 */ /* 0x000fe20000000f00 */
[----:B------:R-:W-:Y:S01]  /*1cc0*/  IMAD.WIDE.U32 R6, R3, UR8, RZ ;  /* 0x0000000803067c25 */ /* 0x000fe2000f8e00ff */
[----:B------:R-:W-:-:S03]  /*1cd0*/  MOV R13, RZ ;  /* 0x000000ff000d7202 */ /* 0x000fc60000000f00 */
[----:B------:R-:W-:Y:S02]  /*1ce0*/  IMAD.X R0, RZ, RZ, UR26, P0 ;  /* 0x0000001aff007e24 */ /* 0x000fe400080e06ff */
[----:B------:R-:W-:-:S04]  /*1cf0*/  IMAD.WIDE.U32 R12, R4, UR10, R12 ;  /* 0x0000000a040c7c25 */ /* 0x000fc8000f8e000c */
[----:B------:R-:W-:Y:S02]  /*1d00*/  IMAD R5, R0, UR8, RZ ;  /* 0x0000000800057c24 */ /* 0x000fe4000f8e02ff */
[----:B------:R-:W-:Y:S02]  /*1d10*/  IMAD R0, R3, UR9, R7 ;  /* 0x0000000903007c24 */ /* 0x000fe4000f8e0207 */
[C---:B------:R-:W-:Y:S02]  /*1d20*/  IMAD R7, R2.reuse, UR9, R5 ;  /* 0x0000000902077c24 */ /* 0x040fe4000f8e0205 */
[----:B------:R-:W-:-:S04]  /*1d30*/  IMAD.WIDE.U32 R2, R2, UR8, RZ ;  /* 0x0000000802027c25 */ /* 0x000fc8000f8e00ff */
[----:B------:R-:W-:Y:S02]  /*1d40*/  IMAD R5, R0, UR10, RZ ;  /* 0x0000000a00057c24 */ /* 0x000fe4000f8e02ff */
[----:B------:R-:W-:Y:S02]  /*1d50*/  IMAD.IADD R0, R3, 0x1, R7 ;  /* 0x0000000103007824 */ /* 0x000fe400078e0207 */
[----:B------:R-:W-:Y:S02]  /*1d60*/  IMAD R13, R4, UR11, R13 ;  /* 0x0000000b040d7c24 */ /* 0x000fe4000f8e020d */
[----:B------:R-:W-:Y:S02]  /*1d70*/  IMAD R3, R6, UR11, R5 ;  /* 0x0000000b06037c24 */ /* 0x000fe4000f8e0205 */
[----:B------:R-:W-:Y:S02]  /*1d80*/  IMAD R5, R0, UR10, RZ ;  /* 0x0000000a00057c24 */ /* 0x000fe4000f8e02ff */
[----:B------:R-:W-:-:S04]  /*1d90*/  IMAD.WIDE.U32 R6, R6, UR10, R12 ;  /* 0x0000000a06067c25 */ /* 0x000fc8000f8e000c */
[----:B------:R-:W-:Y:S01]  /*1da0*/  IMAD.WIDE.U32 R12, R2, UR10, R12 ;  /* 0x0000000a020c7c25 */ /* 0x000fe2000f8e000c */
[----:B------:R-:W-:-:S03]  /*1db0*/  IADD3 R3, PT, PT, R7, R3, RZ ;  /* 0x0000000307037210 */ /* 0x000fc60007ffe0ff */
[----:B------:R-:W-:Y:S01]  /*1dc0*/  IMAD R5, R2, UR11, R5 ;  /* 0x0000000b02057c24 */ /* 0x000fe2000f8e0205 */
[----:B-1----:R-:W-:Y:S02]  /*1dd0*/  LEA R2, P0, R6, UR14, 0x2 ;  /* 0x0000000e06027c11 */ /* 0x002fe4000f8010ff */
[----:B------:R-:W-:Y:S02]  /*1de0*/  LEA R4, P1, R12, UR14, 0x2 ;  /* 0x0000000e0c047c11 */ /* 0x000fe4000f8210ff */
[----:B------:R-:W-:Y:S02]  /*1df0*/  IADD3 R5, PT, PT, R13, R5, RZ ;  /* 0x000000050d057210 */ /* 0x000fe40007ffe0ff */
[----:B------:R-:W-:Y:S02]  /*1e00*/  LEA.HI.X R3, R6, UR15, R3, 0x2, P0 ;  /* 0x0000000f06037c11 */ /* 0x000fe400080f1403 */
[----:B------:R-:W-:-:S03]  /*1e10*/  LEA.HI.X R5, R12, UR15, R5, 0x2, P1 ;  /* 0x0000000f0c057c11 */ /* 0x000fc600088f1405 */
[----:B------:R-:W-:Y:S04]  /*1e20*/  STG.E desc[UR24][R2.64], R9 ;  /* 0x0000000902007986 */ /* 0x000fe8000c101918 */
[----:B------:R-:W-:Y:S01]  /*1e30*/  STG.E desc[UR24][R4.64], R10 ;  /* 0x0000000a04007986 */ /* 0x000fe2000c101918 */
[----:B0-----:R-:W-:Y:S05]  /*1e40*/  EXIT ;  /* 0x000000000000794d */ /* 0x001fea0003800000 */
        .weak           $__internal_0_$__cuda_sm20_rem_u64
        .type           $__internal_0_$__cuda_sm20_rem_u64,@function
        .size           $__internal_0_$__cuda_sm20_rem_u64,(.L_x_129 - $__internal_0_$__cuda_sm20_rem_u64)
$__internal_0_$__cuda_sm20_rem_u64:
[----:B------:R-:W0:Y:S08]  /*1e50*/  I2F.U64.RP R22, UR6 ;  /* 0x0000000600167d12 */ /* 0x000e300008309000 */
[----:B0-----:R-:W0:Y:S02]  /*1e60*/  MUFU.RCP R22, R22 ;  /* 0x0000001600167308 */ /* 0x001e240000001000 */
[----:B0-----:R-:W-:-:S06]  /*1e70*/  VIADD R16, R22, 0x1ffffffe ;  /* 0x1ffffffe16107836 */ /* 0x001fcc0000000000 */
[----:B------:R-:W0:Y:S02]  /*1e80*/  F2I.U64.TRUNC R16, R16 ;  /* 0x0000001000107311 */ /* 0x000e24000020d800 */
[----:B0-----:R-:W-:Y:S01]  /*1e90*/  IMAD.WIDE.U32 R18, R16, UR6, RZ ;  /* 0x0000000610127c25 */ /* 0x001fe2000f8e00ff */
[----:B------:R-:W-:-:S03]  /*1ea0*/  MOV R21, R16 ;  /* 0x0000001000157202 */ /* 0x000fc60000000f00 */
[----:B------:R-:W-:Y:S01]  /*1eb0*/  IMAD R11, R16, UR7, R19 ;  /* 0x00000007100b7c24 */ /* 0x000fe2000f8e0213 */
[----:B------:R-:W-:-:S03]  /*1ec0*/  IADD3 R19, P0, PT, RZ, -R18, RZ ;  /* 0x80000012ff137210 */ /* 0x000fc60007f1e0ff */
[----:B------:R-:W-:Y:S02]  /*1ed0*/  IMAD R11, R17, UR6, R11 ;  /* 0x00000006110b7c24 */ /* 0x000fe4000f8e020b */
[----:B------:R-:W-:-:S03]  /*1ee0*/  IMAD.HI.U32 R20, R16, R19, RZ ;  /* 0x0000001310147227 */ /* 0x000fc600078e00ff */
[----:B------:R-:W-:-:S05]  /*1ef0*/  IADD3.X R11, PT, PT, RZ, ~R11, RZ, P0, !PT ;  /* 0x8000000bff0b7210 */ /* 0x000fca00007fe4ff */
[----:B------:R-:W-:-:S04]  /*1f00*/  IMAD.WIDE.U32 R20, P0, R16, R11, R20 ;  /* 0x0000000b10147225 */ /* 0x000fc80007800014 */
[C---:B------:R-:W-:Y:S02]  /*1f10*/  IMAD R18, R17.reuse, R11, RZ ;  /* 0x0000000b11127224 */ /* 0x040fe400078e02ff */
[----:B------:R-:W-:-:S04]  /*1f20*/  IMAD.HI.U32 R19, P1, R17, R19, R20 ;  /* 0x0000001311137227 */ /* 0x000fc80007820014 */
[----:B------:R-:W-:Y:S01]  /*1f30*/  IMAD.HI.U32 R11, R17, R11, RZ ;  /* 0x0000000b110b7227 */ /* 0x000fe200078e00ff */
[----:B------:R-:W-:-:S03]  /*1f40*/  IADD3 R19, P2, PT, R18, R19, RZ ;  /* 0x0000001312137210 */ /* 0x000fc60007f5e0ff */
[----:B------:R-:W-:Y:S02]  /*1f50*/  IMAD.X R11, R11, 0x1, R17, P0 ;  /* 0x000000010b0b7824 */ /* 0x000fe400000e0611 */
[----:B------:R-:W-:-:S03]  /*1f60*/  IMAD.WIDE.U32 R16, R19, UR6, RZ ;  /* 0x0000000613107c25 */ /* 0x000fc6000f8e00ff */
[----:B------:R-:W-:Y:S01]  /*1f70*/  IADD3.X R11, PT, PT, RZ, RZ, R11, P2, P1 ;  /* 0x000000ffff0b7210 */ /* 0x000fe200017e240b */
        /* <DEDUP_REMOVED lines=10> */
[----:B------:R-:W-:Y:S01]  /*2020*/  IMAD.MOV.U32 R19, RZ, RZ, RZ ;  /* 0x000000ffff137224 */ /* 0x000fe200078e00ff */
[----:B------:R-:W-:Y:S01]  /*2030*/  IADD3.X R11, PT, PT, R20, R11, RZ, P0, !PT ;  /* 0x0000000b140b7210 */ /* 0x000fe200007fe4ff */
[----:B------:R-:W-:-:S03]  /*2040*/  IMAD.HI.U32 R18, R17, R2, RZ ;  /* 0x0000000211127227 */ /* 0x000fc600078e00ff */
[----:B------:R-:W-:Y:S01]  /*2050*/  IADD3.X R11, PT, PT, RZ, RZ, R11, P2, P1 ;  /* 0x000000ffff0b7210 */ /* 0x000fe200017e240b */
[----:B------:R-:W-:-:S04]  /*2060*/  IMAD.WIDE.U32 R18, R17, R0, R18 ;  /* 0x0000000011127225 */ /* 0x000fc800078e0012 */
[C---:B------:R-:W-:Y:S02]  /*2070*/  IMAD R16, R11.reuse, R0, RZ ;  /* 0x000000000b107224 */ /* 0x040fe400078e02ff */
[----:B------:R-:W-:-:S04]  /*2080*/  IMAD.HI.U32 R17, P0, R11, R2, R18 ;  /* 0x000000020b117227 */ /* 0x000fc80007800012 */
[----:B------:R-:W-:Y:S01]  /*2090*/  IMAD.HI.U32 R11, R11, R0, RZ ;  /* 0x000000000b0b7227 */ /* 0x000fe200078e00ff */
[----:B------:R-:W-:-:S04]  /*20a0*/  IADD3 R16, P1, PT, R16, R17, RZ ;  /* 0x0000001110107210 */ /* 0x000fc80007f3e0ff */
[----:B------:R-:W-:Y:S01]  /*20b0*/  IADD3.X R11, PT, PT, R11, RZ, RZ, P0, !PT ;  /* 0x000000ff0b0b7210 */ /* 0x000fe200007fe4ff */
[----:B------:R-:W-:-:S03]  /*20c0*/  IMAD.WIDE.U32 R18, R16, UR6, RZ ;  /* 0x0000000610127c25 */ /* 0x000fc6000f8e00ff */
[----:B------:R-:W-:Y:S01]  /*20d0*/  IADD3.X R11, PT, PT, RZ, R11, RZ, P1, !PT ;  /* 0x0000000bff0b7210 */ /* 0x000fe20000ffe4ff */
[----:B------:R-:W-:Y:S01]  /*20e0*/  IMAD R16, R16, UR7, R19 ;  /* 0x0000000710107c24 */ /* 0x000fe2000f8e0213 */
[----:B------:R-:W-:Y:S01]  /*20f0*/  IADD3 R17, P1, PT, -R18, R2, RZ ;  /* 0x0000000212117210 */ /* 0x000fe20007f3e1ff */
[----:B------:R-:W-:Y:S02]  /*2100*/  HFMA2 R19, -RZ, RZ, 0, 0 ;  /* 0x00000000ff137431 */ /* 0x000fe400000001ff */
[----:B------:R-:W-:Y:S01]  /*2110*/  IMAD R11, R11, UR6, R16 ;  /* 0x000000060b0b7c24 */ /* 0x000fe2000f8e0210 */
[----:B------:R-:W-:-:S03]  /*2120*/  ISETP.GE.U32.AND P0, PT, R17, UR6, PT ;  /* 0x0000000611007c0c */ /* 0x000fc6000bf06070 */
[----:B------:R-:W-:Y:S01]  /*2130*/  IMAD.X R11, R0, 0x1, ~R11, P1 ;  /* 0x00000001000b7824 */ /* 0x000fe200008e0e0b */
[----:B------:R-:W-:-:S04]  /*2140*/  IADD3 R18, P1, PT, R17, -UR6, RZ ;  /* 0x8000000611127c10 */ /* 0x000fc8000ff3e0ff */
[C---:B------:R-:W-:Y:S02]  /*2150*/  ISETP.GE.U32.AND.EX P0, PT, R11.reuse, UR7, PT, P0 ;  /* 0x000000070b007c0c */ /* 0x040fe4000bf06100 */
[----:B------:R-:W-:Y:S02]  /*2160*/  IADD3.X R16, PT, PT, R11, ~UR7, RZ, P1, !PT ;  /* 0x800000070b107c10 */ /* 0x000fe40008ffe4ff */
[----:B------:R-:W-:Y:S02]  /*2170*/  SEL R18, R18, R17, P0 ;  /* 0x0000001112127207 */ /* 0x000fe40000000000 */
[----:B------:R-:W-:Y:S02]  /*2180*/  SEL R16, R16, R11, P0 ;  /* 0x0000000b10107207 */ /* 0x000fe40000000000 */
[C---:B------:R-:W-:Y:S02]  /*2190*/  ISETP.GE.U32.AND P0, PT, R18.reuse, UR6, PT ;  /* 0x0000000612007c0c */ /* 0x040fe4000bf06070 */
[----:B------:R-:W-:-:S02]  /*21a0*/  IADD3 R17, P2, PT, R18, -UR6, RZ ;  /* 0x8000000612117c10 */ /* 0x000fc4000ff5e0ff */
[C---:B------:R-:W-:Y:S02]  /*21b0*/  ISETP.GE.U32.AND.EX P0, PT, R16.reuse, UR7, PT, P0 ;  /* 0x0000000710007c0c */ /* 0x040fe4000bf06100 */
[----:B------:R-:W-:Y:S02]  /*21c0*/  ISETP.NE.U32.AND P1, PT, RZ, UR6, PT ;  /* 0x00000006ff007c0c */ /* 0x000fe4000bf25070 */
[----:B------:R-:W-:Y:S02]  /*21d0*/  IADD3.X R11, PT, PT, R16, ~UR7, RZ, P2, !PT ;  /* 0x80000007100b7c10 */ /* 0x000fe400097fe4ff */
[----:B------:R-:W-:Y:S02]  /*21e0*/  SEL R17, R17, R18, P0 ;  /* 0x0000001211117207 */ /* 0x000fe40000000000 */
[----:B------:R-:W-:Y:S02]  /*21f0*/  MOV R18, R8 ;  /* 0x0000000800127202 */ /* 0x000fe40000000f00 */
[----:B------:R-:W-:-:S02]  /*2200*/  ISETP.NE.AND.EX P1, PT, RZ, UR7, PT, P1 ;  /* 0x00000007ff007c0c */ /* 0x000fc4000bf25310 */
[----:B------:R-:W-:Y:S02]  /*2210*/  SEL R11, R11, R16, P0 ;  /* 0x000000100b0b7207 */ /* 0x000fe40000000000 */
[----:B------:R-:W-:Y:S02]  /*2220*/  SEL R16, R17, 0xffffffff, P1 ;  /* 0xffffffff11107807 */ /* 0x000fe40000800000 */
[----:B------:R-:W-:Y:S01]  /*2230*/  SEL R17, R11, 0xffffffff, P1 ;  /* 0xffffffff0b117807 */ /* 0x000fe20000800000 */
[----:B------:R-:W-:Y:S06]  /*2240*/  RET.REL.NODEC R18 `(_Z12depth_kernelPfS_PKfS1_mmmm) ;  /* 0xffffffdc126c7950 */ /* 0x000fec0003c3ffff */
.L_x_26:
        /* <DEDUP_REMOVED lines=11> */
.L_x_129:


//--------------------- .text._Z10col_kernelPfS_PKfS1_mmmm --------------------------
	.section	.text._Z10col_kernelPfS_PKfS1_mmmm,"ax",@progbits
	.align	128
        .global         _Z10col_kernelPfS_PKfS1_mmmm
        .type           _Z10col_kernelPfS_PKfS1_mmmm,@function
        .size           _Z10col_kernelPfS_PKfS1_mmmm,(.L_x_130 - _Z10col_kernelPfS_PKfS1_mmmm)
        .other          _Z10col_kernelPfS_PKfS1_mmmm,@"STO_CUDA_ENTRY STV_DEFAULT"
_Z10col_kernelPfS_PKfS1_mmmm:
.text._Z10col_kernelPfS_PKfS1_mmmm:
        /* <DEDUP_REMOVED lines=9> */
[----:B--2---:R-:W-:-:S02]  /*0090*/  IMAD.U32 R0, RZ, RZ, UR18 ;  /* 0x00000012ff007e24 */ /* 0x004fc4000f8e00ff */
[----:B------:R-:W-:-:S05]  /*00a0*/  IMAD.U32 R9, RZ, RZ, UR19 ;  /* 0x00000013ff097e24 */ /* 0x000fca000f8e00ff */
[----:B------:R-:W1:Y:S01]  /*00b0*/  S2UR UR4, SR_CTAID.Z ;  /* 0x00000000000479c3 */ /* 0x000e620000002700 */
[--C-:B------:R-:W-:Y:S02]  /*00c0*/  SHF.R.U64 R7, R0, 0x1, R9.reuse ;  /* 0x0000000100077819 */ /* 0x100fe40000001209 */
[----:B------:R-:W-:-:S05]  /*00d0*/  SHF.R.U32.HI R6, RZ, 0x1, R9 ;  /* 0x00000001ff067819 */ /* 0x000fca0000011609 */
[----:B------:R-:W4:Y:S08]  /*00e0*/  S2UR UR6, SR_CTAID.X ;  /* 0x00000000000679c3 */ /* 0x000f300000002500 */
[----:B------:R-:W4:Y:S01]  /*00f0*/  LDC R14, c[0x0][0x360] ;  /* 0x0000d800ff0e7b82 */ /* 0x000f220000000800 */
[----:B0-----:R-:W-:-:S05]  /*0100*/  IMAD R12, R12, UR5, R13 ;  /* 0x000000050c0c7c24 */ /* 0x001fca000f8e020d */
[----:B------:R-:W-:Y:S01]  /*0110*/  ISETP.GE.U32.AND P2, PT, R12, UR16, PT ;  /* 0x000000100c007c0c */ /* 0x000fe2000bf46070 */
[----:B-1----:R-:W-:-:S03]  /*0120*/  IMAD R8, R8, UR4, R3 ;  /* 0x0000000408087c24 */ /* 0x002fc6000f8e0203 */
[----:B------:R-:W-:Y:S02]  /*0130*/  ISETP.GE.U32.AND.EX P2, PT, RZ, UR17, PT, P2 ;  /* 0x00000011ff007c0c */ /* 0x000fe4000bf46120 */
[----:B---3--:R-:W-:-:S04]  /*0140*/  ISETP.GE.U32.AND P1, PT, R8, UR8, PT ;  /* 0x0000000808007c0c */ /* 0x008fc8000bf26070 */
[----:B------:R-:W-:Y:S01]  /*0150*/  ISETP.GE.U32.OR.EX P1, PT, RZ, UR9, P2, P1 ;  /* 0x00000009ff007c0c */ /* 0x000fe20009726510 */
[----:B----4-:R-:W-:-:S05]  /*0160*/  IMAD R14, R14, UR6, R15 ;  /* 0x000000060e0e7c24 */ /* 0x010fca000f8e020f */
[----:B------:R-:W-:-:S04]  /*0170*/  ISETP.LE.U32.AND P0, PT, R7, R14, PT ;  /* 0x0000000e0700720c */ /* 0x000fc80003f03070 */
        /* <DEDUP_REMOVED lines=12> */
[----:B------:R-:W-:Y:S01]  /*0240*/  IMAD.MOV.U32 R25, RZ, RZ, RZ ;  /* 0x000000ffff197224 */ /* 0x000fe200078e00ff */
[----:B------:R-:W-:Y:S01]  /*0250*/  UISETP.GE.U32.AND.EX UP0, UPT, UR13, URZ, UPT, UP0 ;  /* 0x000000ff0d00728c */ /* 0x000fe2000bf06100 */
[C---:B------:R-:W-:Y:S01]  /*0260*/  IMAD.WIDE.U32 R16, R8.reuse, UR16, R12 ;  /* 0x0000001008107c25 */ /* 0x040fe2000f8e000c */
[----:B------:R-:W0:Y:S03]  /*0270*/  LDCU.64 UR6, c[0x0][0x3b8] ;  /* 0x00007700ff0677ac */ /* 0x000e260008000a00 */
[----:B------:R-:W-:Y:S01]  /*0280*/  IMAD R5, R8, UR17, R17 ;  /* 0x0000001108057c24 */ /* 0x000fe2000f8e0211 */
[----:B------:R-:W-:Y:S01]  /*0290*/  UMOV UR5, URZ ;  /* 0x000000ff00057c82 */ /* 0x000fe20008000000 */
[----:B------:R-:W-:-:S02]  /*02a0*/  UMOV UR4, URZ ;  /* 0x000000ff00047c82 */ /* 0x000fc40008000000 */
[----:B------:R-:W-:Y:S05]  /*02b0*/  BRA.U !UP0, `(.L_x_28) ;  /* 0x0000001508f47547 */ /* 0x000fea000b800000 */
[----:B------:R-:W1:Y:S01]  /*02c0*/  LDCU.128 UR8, c[0x0][0x390] ;  /* 0x00007200ff0877ac */ /* 0x000e620008000c00 */
[C---:B------:R-:W-:Y:S01]  /*02d0*/  LEA R4, P0, R14.reuse, 0x3, 0x1 ;  /* 0x000000030e047811 */ /* 0x040fe200078008ff */
[----:B------:R-:W-:Y:S01]  /*02e0*/  IMAD.MOV.U32 R23, RZ, RZ, RZ ;  /* 0x000000ffff177224 */ /* 0x000fe200078e00ff */
[----:B------:R-:W2:Y:S02]  /*02f0*/  LDCU UR4, c[0x0][0x3a4] ;  /* 0x00007480ff0477ac */ /* 0x000ea40008000800 */
[----:B------:R-:W-:Y:S01]  /*0300*/  LEA.HI.X R3, R14, RZ, RZ, 0x1, P0 ;  /* 0x000000ff0e037211 */ /* 0x000fe200000f0cff */
[----:B------:R-:W-:Y:S01]  /*0310*/  ULOP3.LUT UR5, UR12, 0xfffffff8, URZ, 0xc0, !UPT ;  /* 0xfffffff80c057892 */ /* 0x000fe2000f8ec0ff */
[----:B------:R-:W3:Y:S01]  /*0320*/  LDCU UR13, c[0x0][0x3bc] ;  /* 0x00007780ff0d77ac */ /* 0x000ee20008000800 */
[----:B------:R-:W4:Y:S01]  /*0330*/  LDCU UR22, c[0x0][0x3b8] ;  /* 0x00007700ff1677ac */ /* 0x000f220008000800 */
[----:B-1----:R-:W-:Y:S02]  /*0340*/  UIADD3 UR10, UP0, UPT, UR10, 0x10, URZ ;  /* 0x000000100a0a7890 */ /* 0x002fe4000ff1e0ff */
[----:B------:R-:W-:-:S02]  /*0350*/  UIADD3 UR8, UP1, UPT, UR8, 0x10, URZ ;  /* 0x0000001008087890 */ /* 0x000fc4000ff3e0ff */
[----:B------:R-:W-:Y:S02]  /*0360*/  UIADD3.X UR11, UPT, UPT, URZ, UR11, URZ, UP0, !UPT ;  /* 0x0000000bff0b7290 */ /* 0x000fe400087fe4ff */
[----:B------:R-:W-:Y:S01]  /*0370*/  UIADD3.X UR9, UPT, UPT, URZ, UR9, URZ, UP1, !UPT ;  /* 0x00000009ff097290 */ /* 0x000fe20008ffe4ff */
[----:B------:R-:W-:Y:S01]  /*0380*/  MOV R18, UR10 ;  /* 0x0000000a00127c02 */ /* 0x000fe20008000f00 */
[----:B------:R-:W-:Y:S01]  /*0390*/  IMAD.U32 R20, RZ, RZ, UR8 ;  /* 0x00000008ff147e24 */ /* 0x000fe2000f8e00ff */
[----:B------:R-:W1:Y:S01]  /*03a0*/  LDCU.64 UR18, c[0x0][0x3b8] ;  /* 0x00007700ff1277ac */ /* 0x000e620008000a00 */
[----:B------:R-:W-:Y:S02]  /*03b0*/  IMAD.U32 R19, RZ, RZ, UR11 ;  /* 0x0000000bff137e24 */ /* 0x000fe4000f8e00ff */
[----:B------:R-:W-:Y:S01]  /*03c0*/  MOV R21, UR9 ;  /* 0x0000000900157c02 */ /* 0x000fe20008000f00 */
[----:B------:R-:W0:Y:S01]  /*03d0*/  LDCU.64 UR14, c[0x0][0x380] ;  /* 0x00007000ff0e77ac */ /* 0x000e220008000a00 */
[----:B------:R-:W-:Y:S01]  /*03e0*/  UMOV UR8, UR5 ;  /* 0x0000000500087c82 */ /* 0x000fe20008000000 */
[----:B--234-:R-:W-:-:S05]  /*03f0*/  UMOV UR9, UR4 ;  /* 0x0000000400097c82 */ /* 0x01cfca0008000000 */
.L_x_53:
[----:B------:R-:W-:Y:S01]  /*0400*/  IADD3 R2, P0, PT, R4, -0x3, RZ ;  /* 0xfffffffd04027810 */ /* 0x000fe20007f1e0ff */
[----:B------:R-:W-:Y:S03]  /*0410*/  BSSY.RECONVERGENT B0, `(.L_x_29) ;  /* 0x000001d000007945 */ /* 0x000fe60003800200 */
[----:B------:R-:W-:-:S04]  /*0420*/  IADD3.X R0, PT, PT, R3, -0x1, RZ, P0, !PT ;  /* 0xffffffff03007810 */ /* 0x000fc800007fe4ff */
[----:B------:R-:W-:-:S04]  /*0430*/  LOP3.LUT R9, R0, UR13, RZ, 0xfc, !PT ;  /* 0x0000000d00097c12 */ /* 0x000fc8000f8efcff */
[----:B------:R-:W-:-:S13]  /*0440*/  ISETP.NE.U32.AND P0, PT, R9, RZ, PT ;  /* 0x000000ff0900720c */ /* 0x000fda0003f05070 */
[----:B------:R-:W-:Y:S05]  /*0450*/  @P0 BRA `(.L_x_30) ;  /* 0x0000000000500947 */ /* 0x000fea0003800000 */
[----:B------:R-:W2:Y:S01]  /*0460*/  I2F.U32.RP R0, UR22 ;  /* 0x0000001600007d06 */ /* 0x000ea20008209000 */
[----:B------:R-:W-:-:S07]  /*0470*/  ISETP.NE.U32.AND P1, PT, RZ, UR22, PT ;  /* 0x00000016ff007c0c */ /* 0x000fce000bf25070 */
[----:B--2---:R-:W2:Y:S02]  /*0480*/  MUFU.RCP R0, R0 ;  /* 0x0000000000007308 */ /* 0x004ea40000001000 */
[----:B--2---:R-:W-:-:S06]  /*0490*/  VIADD R10, R0, 0xffffffe ;  /* 0x0ffffffe000a7836 */ /* 0x004fcc0000000000 */
[----:B------:R2:W3:Y:S02]  /*04a0*/  F2I.FTZ.U32.TRUNC.NTZ R11, R10 ;  /* 0x0000000a000b7305 */ /* 0x0004e4000021f000 */
[----:B--2---:R-:W-:Y:S02]  /*04b0*/  HFMA2 R10, -RZ, RZ, 0, 0 ;  /* 0x00000000ff0a7431 */ /* 0x004fe400000001ff */
[----:B---3--:R-:W-:-:S04]  /*04c0*/  IMAD.MOV R9, RZ, RZ, -R11 ;  /* 0x000000ffff097224 */ /* 0x008fc800078e0a0b */
[----:B------:R-:W-:-:S04]  /*04d0*/  IMAD R9, R9, UR22, RZ ;  /* 0x0000001609097c24 */ /* 0x000fc8000f8e02ff */
[----:B------:R-:W-:-:S06]  /*04e0*/  IMAD.HI.U32 R11, R11, R9, R10 ;  /* 0x000000090b0b7227 */ /* 0x000fcc00078e000a */
[----:B------:R-:W-:-:S04]  /*04f0*/  IMAD.HI.U32 R11, R11, R2, RZ ;  /* 0x000000020b0b7227 */ /* 0x000fc800078e00ff */
[----:B------:R-:W-:-:S04]  /*0500*/  IMAD.MOV R11, RZ, RZ, -R11 ;  /* 0x000000ffff0b7224 */ /* 0x000fc800078e0a0b */
[----:B------:R-:W-:Y:S02]  /*0510*/  IMAD R2, R11, UR22, R2 ;  /* 0x000000160b027c24 */ /* 0x000fe4000f8e0202 */
[----:B------:R-:W-:-:S03]  /*0520*/  IMAD.MOV.U32 R11, RZ, RZ, RZ ;  /* 0x000000ffff0b7224 */ /* 0x000fc600078e00ff */
[----:B------:R-:W-:-:S13]  /*0530*/  ISETP.GE.U32.AND P0, PT, R2, UR22, PT ;  /* 0x0000001602007c0c */ /* 0x000fda000bf06070 */
[----:B------:R-:W-:-:S05]  /*0540*/  @P0 VIADD R2, R2, -UR22 ;  /* 0x8000001602020c36 */ /* 0x000fca0008000000 */
[----:B------:R-:W-:-:S13]  /*0550*/  ISETP.GE.U32.AND P0, PT, R2, UR22, PT ;  /* 0x0000001602007c0c */ /* 0x000fda000bf06070 */
[----:B------:R-:W-:Y:S02]  /*0560*/  @P0 IADD3 R2, PT, PT, R2, -UR22, RZ ;  /* 0x8000001602020c10 */ /* 0x000fe4000fffe0ff */
[----:B------:R-:W-:-:S05]  /*0570*/  @!P1 LOP3.LUT R2, RZ, UR22, RZ, 0x33, !PT ;  /* 0x00000016ff029c12 */ /* 0x000fca000f8e33ff */
[----:B------:R-:W-:Y:S01]  /*0580*/  IMAD.MOV.U32 R10, RZ, RZ, R2 ;  /* 0x000000ffff0a7224 */ /* 0x000fe200078e0002 */
[----:B------:R-:W-:Y:S06]  /*0590*/  BRA `(.L_x_31) ;  /* 0x0000000000107947 */ /* 0x000fec0003800000 */
.L_x_30:
[----:B------:R-:W-:-:S07]  /*05a0*/  MOV R10, 0x5c0 ;  /* 0x000005c0000a7802 */ /* 0x000fce0000000f00 */
[----:B01----:R-:W-:Y:S05]  /*05b0*/  CALL.REL.NOINC `($__internal_1_$__cuda_sm20_rem_u64) ;  /* 0x0000002c006c7944 */ /* 0x003fea0003c00000 */
[----:B------:R-:W-:Y:S01]  /*05c0*/  MOV R10, R2 ;  /* 0x00000002000a7202 */ /* 0x000fe20000000f00 */
[----:B------:R-:W-:-:S07]  /*05d0*/  IMAD.MOV.U32 R11, RZ, RZ, R9 ;  /* 0x000000ffff0b7224 */ /* 0x000fce00078e0009 */
.L_x_31:
[----:B01----:R-:W-:Y:S05]  /*05e0*/  BSYNC.RECONVERGENT B0 ;  /* 0x0000000000007941 */ /* 0x003fea0003800200 */
.L_x_29:
[----:B------:R-:W-:Y:S01]  /*05f0*/  MOV R27, R11 ;  /* 0x0000000b001b7202 */ /* 0x000fe20000000f00 */
[----:B------:R-:W-:Y:S01]  /*0600*/  IMAD R9, R5, UR18, RZ ;  /* 0x0000001205097c24 */ /* 0x000fe2000f8e02ff */
[----:B------:R-:W2:Y:S01]  /*0610*/  LDG.E R0, desc[UR20][R20.64+-0x10] ;  /* 0xfffff01414007981 */ /* 0x000ea2000c1e1900 */
[----:B------:R-:W-:Y:S02]  /*0620*/  IMAD.MOV.U32 R26, RZ, RZ, R10 ;  /* 0x000000ffff1a7224 */ /* 0x000fe400078e000a */
[C---:B------:R-:W-:Y:S01]  /*0630*/  IMAD R9, R16.reuse, UR19, R9 ;  /* 0x0000001310097c24 */ /* 0x040fe2000f8e0209 */
[----:B------:R-:W3:Y:S01]  /*0640*/  LDG.E R22, desc[UR20][R18.64+-0x10] ;  /* 0xfffff01412167981 */ /* 0x000ee2000c1e1900 */
[----:B------:R-:W-:-:S04]  /*0650*/  IMAD.WIDE.U32 R26, R16, UR18, R26 ;  /* 0x00000012101a7c25 */ /* 0x000fc8000f8e001a */
[----:B------:R-:W-:Y:S01]  /*0660*/  IMAD.IADD R9, R27, 0x1, R9 ;  /* 0x000000011b097824 */ /* 0x000fe200078e0209 */
[----:B------:R-:W-:-:S04]  /*0670*/  LEA R10, P0, R26, UR14, 0x2 ;  /* 0x0000000e1a0a7c11 */ /* 0x000fc8000f8010ff */
[----:B------:R-:W-:-:S05]  /*0680*/  LEA.HI.X R11, R26, UR15, R9, 0x2, P0 ;  /* 0x0000000f1a0b7c11 */ /* 0x000fca00080f1409 */
[----:B------:R-:W2:Y:S01]  /*0690*/  LDG.E R10, desc[UR20][R10.64] ;  /* 0x000000140a0a7981 */ /* 0x000ea2000c1e1900 */
[----:B------:R-:W-:-:S04]  /*06a0*/  IADD3 R2, P0, PT, R4, -0x2, RZ ;  /* 0xfffffffe04027810 */ /* 0x000fc80007f1e0ff */
[----:B------:R-:W-:-:S04]  /*06b0*/  IADD3.X R24, PT, PT, R3, -0x1, RZ, P0, !PT ;  /* 0xffffffff03187810 */ /* 0x000fc800007fe4ff */
[----:B------:R-:W-:-:S04]  /*06c0*/  LOP3.LUT R9, R24, UR19, RZ, 0xfc, !PT ;  /* 0x0000001318097c12 */ /* 0x000fc8000f8efcff */
[----:B------:R-:W-:Y:S01]  /*06d0*/  ISETP.NE.U32.AND P0, PT, R9, RZ, PT ;  /* 0x000000ff0900720c */ /* 0x000fe20003f05070 */
[----:B------:R-:W-:Y:S01]  /*06e0*/  BSSY.RECONVERGENT B0, `(.L_x_32) ;  /* 0x000001c000007945 */ /* 0x000fe20003800200 */
[C---:B--2---:R-:W-:Y:S01]  /*06f0*/  FFMA R25, R10.reuse, R0, R25 ;  /* 0x000000000a197223 */ /* 0x044fe20000000019 */
[----:B---3--:R-:W-:-:S10]  /*0700*/  FFMA R23, R10, R22, R23 ;  /* 0x000000160a177223 */ /* 0x008fd40000000017 */
[----:B------:R-:W-:Y:S05]  /*0710*/  @P0 BRA `(.L_x_33) ;  /* 0x00000000004c0947 */ /* 0x000fea0003800000 */
[----:B------:R-:W0:Y:S01]  /*0720*/  I2F.U32.RP R22, UR18 ;  /* 0x0000001200167d06 */ /* 0x000e220008209000 */
[----:B------:R-:W-:Y:S01]  /*0730*/  IMAD.MOV.U32 R10, RZ, RZ, RZ ;  /* 0x000000ffff0a7224 */ /* 0x000fe200078e00ff */
[----:B------:R-:W-:-:S06]  /*0740*/  ISETP.NE.U32.AND P1, PT, RZ, UR18, PT ;  /* 0x00000012ff007c0c */ /* 0x000fcc000bf25070 */
[----:B0-----:R-:W0:Y:S02]  /*0750*/  MUFU.RCP R22, R22 ;  /* 0x0000001600167308 */ /* 0x001e240000001000 */
[----:B0-----:R-:W-:-:S06]  /*0760*/  VIADD R11, R22, 0xffffffe ;  /* 0x0ffffffe160b7836 */ /* 0x001fcc0000000000 */
[----:B------:R-:W0:Y:S02]  /*0770*/  F2I.FTZ.U32.TRUNC.NTZ R11, R11 ;  /* 0x0000000b000b7305 */ /* 0x000e24000021f000 */
[----:B0-----:R-:W-:-:S05]  /*0780*/  IADD3 R9, PT, PT, RZ, -R11, RZ ;  /* 0x8000000bff097210 */ /* 0x001fca0007ffe0ff */
[----:B------:R-:W-:-:S04]  /*0790*/  IMAD R9, R9, UR18, RZ ;  /* 0x0000001209097c24 */ /* 0x000fc8000f8e02ff */
[----:B------:R-:W-:-:S04]  /*07a0*/  IMAD.HI.U32 R9, R11, R9, R10 ;  /* 0x000000090b097227 */ /* 0x000fc800078e000a */
[----:B------:R-:W-:Y:S02]  /*07b0*/  IMAD.MOV.U32 R11, RZ, RZ, RZ ;  /* 0x000000ffff0b7224 */ /* 0x000fe400078e00ff */
        /* <DEDUP_REMOVED lines=9> */
.L_x_33:
[----:B------:R-:W-:Y:S02]  /*0850*/  MOV R0, R24 ;  /* 0x0000001800007202 */ /* 0x000fe40000000f00 */
[----:B------:R-:W-:-:S07]  /*0860*/  MOV R10, 0x880 ;  /* 0x00000880000a7802 */ /* 0x000fce0000000f00 */
[----:B------:R-:W-:Y:S05]  /*0870*/  CALL.REL.NOINC `($__internal_1_$__cuda_sm20_rem_u64) ;  /* 0x0000002800bc7944 */ /* 0x000fea0003c00000 */
[----:B------:R-:W-:Y:S02]  /*0880*/  IMAD.MOV.U32 R10, RZ, RZ, R2 ;  /* 0x000000ffff0a7224 */ /* 0x000fe400078e0002 */
[----:B------:R-:W-:-:S07]  /*0890*/  IMAD.MOV.U32 R11, RZ, RZ, R9 ;  /* 0x000000ffff0b7224 */ /* 0x000fce00078e0009 */
.L_x_34:
[----:B------:R-:W-:Y:S05]  /*08a0*/  BSYNC.RECONVERGENT B0 ;  /* 0x0000000000007941 */ /* 0x000fea0003800200 */
.L_x_32:
        /* <DEDUP_REMOVED lines=23> */
[----:B0-----:R-:W-:-:S06]  /*0a20*/  IADD3 R11, PT, PT, R22, 0xffffffe, RZ ;  /* 0x0ffffffe160b7810 */ /* 0x001fcc0007ffe0ff */
[----:B------:R-:W0:Y:S02]  /*0a30*/  F2I.FTZ.U32.TRUNC.NTZ R11, R11 ;  /* 0x0000000b000b7305 */ /* 0x000e24000021f000 */
[----:B0-----:R-:W-:-:S04]  /*0a40*/  IMAD.MOV R9, RZ, RZ, -R11 ;  /* 0x000000ffff097224 */ /* 0x001fc800078e0a0b */
[----:B------:R-:W-:-:S04]  /*0a50*/  IMAD R9, R9, UR18, RZ ;  /* 0x0000001209097c24 */ /* 0x000fc8000f8e02ff */
[----:B------:R-:W-:-:S04]  /*0a60*/  IMAD.HI.U32 R9, R11, R9, R10 ;  /* 0x000000090b097227 */ /* 0x000fc800078e000a */
[----:B------:R-:W-:Y:S02]  /*0a70*/  HFMA2 R11, -RZ, RZ, 0, 0 ;  /* 0x00000000ff0b7431 */ /* 0x000fe400000001ff */
[----:B------:R-:W-:-:S05]  /*0a80*/  IMAD.HI.U32 R0, R9, R2, RZ ;  /* 0x0000000209007227 */ /* 0x000fca00078e00ff */
[----:B------:R-:W-:-:S05]  /*0a90*/  IADD3 R9, PT, PT, -R0, RZ, RZ ;  /* 0x000000ff00097210 */ /* 0x000fca0007ffe1ff */
[----:B------:R-:W-:-:S05]  /*0aa0*/  IMAD R10, R9, UR18, R2 ;  /* 0x00000012090a7c24 */ /* 0x000fca000f8e0202 */
[----:B------:R-:W-:-:S13]  /*0ab0*/  ISETP.GE.U32.AND P0, PT, R10, UR18, PT ;  /* 0x000000120a007c0c */ /* 0x000fda000bf06070 */
[----:B------:R-:W-:-:S05]  /*0ac0*/  @P0 VIADD R10, R10, -UR18 ;  /* 0x800000120a0a0c36 */ /* 0x000fca0008000000 */
[----:B------:R-:W-:-:S13]  /*0ad0*/  ISETP.GE.U32.AND P0, PT, R10, UR18, PT ;  /* 0x000000120a007c0c */ /* 0x000fda000bf06070 */
[----:B------:R-:W-:Y:S01]  /*0ae0*/  @P0 VIADD R10, R10, -UR18 ;  /* 0x800000120a0a0c36 */ /* 0x000fe20008000000 */
[----:B------:R-:W-:Y:S01]  /*0af0*/  @!P1 LOP3.LUT R10, RZ, UR18, RZ, 0x33, !PT ;  /* 0x00000012ff0a9c12 */ /* 0x000fe2000f8e33ff */
[----:B------:R-:W-:Y:S06]  /*0b00*/  BRA `(.L_x_37) ;  /* 0x0000000000147947 */ /* 0x000fec0003800000 */
.L_x_36:
[----:B------:R-:W-:Y:S01]  /*0b10*/  IMAD.MOV.U32 R0, RZ, RZ, R24 ;  /* 0x000000ffff007224 */ /* 0x000fe200078e0018 */
[----:B------:R-:W-:-:S07]  /*0b20*/  MOV R10, 0xb40 ;  /* 0x00000b40000a7802 */ /* 0x000fce0000000f00 */
[----:B------:R-:W-:Y:S05]  /*0b30*/  CALL.REL.NOINC `($__internal_1_$__cuda_sm20_rem_u64) ;  /* 0x00000028000c7944 */ /* 0x000fea0003c00000 */
[----:B------:R-:W-:Y:S01]  /*0b40*/  IMAD.MOV.U32 R10, RZ, RZ, R2 ;  /* 0x000000ffff0a7224 */ /* 0x000fe200078e0002 */
[----:B------:R-:W-:-:S07]  /*0b50*/  MOV R11, R9 ;  /* 0x00000009000b7202 */ /* 0x000fce0000000f00 */
.L_x_37:
[----:B------:R-:W-:Y:S05]  /*0b60*/  BSYNC.RECONVERGENT B0 ;  /* 0x0000000000007941 */ /* 0x000fea0003800200 */
.L_x_35:
[----:B------:R-:W-:Y:S01]  /*0b70*/  IMAD R9, R5, UR18, RZ ;  /* 0x0000001205097c24 */ /* 0x000fe2000f8e02ff */
[----:B------:R-:W2:Y:S01]  /*0b80*/  LDG.E R0, desc[UR20][R20.64+-0x8] ;  /* 0xfffff81414007981 */ /* 0x000ea2000c1e1900 */
[----:B------:R-:W-:Y:S02]  /*0b90*/  IMAD.MOV.U32 R26, RZ, RZ, R10 ;  /* 0x000000ffff1a7224 */ /* 0x000fe400078e000a */
[----:B------:R-:W-:Y:S01]  /*0ba0*/  IMAD.MOV.U32 R27, RZ, RZ, R11 ;  /* 0x000000ffff1b7224 */ /* 0x000fe200078e000b */
[----:B------:R-:W3:Y:S01]  /*0bb0*/  LDG.E R2, desc[UR20][R18.64+-0x8] ;  /* 0xfffff81412027981 */ /* 0x000ee2000c1e1900 */
[C---:B------:R-:W-:Y:S02]  /*0bc0*/  IMAD R9, R16.reuse, UR19, R9 ;  /* 0x0000001310097c24 */ /* 0x040fe4000f8e0209 */
[----:B------:R-:W-:-:S05]  /*0bd0*/  IMAD.WIDE.U32 R26, R16, UR18, R26 ;  /* 0x00000012101a7c25 */ /* 0x000fca000f8e001a */
[----:B------:R-:W-:Y:S02]  /*0be0*/  IADD3 R9, PT, PT, R9, R27, RZ ;  /* 0x0000001b09097210 */ /* 0x000fe40007ffe0ff */
[----:B------:R-:W-:-:S04]  /*0bf0*/  LEA R10, P0, R26, UR14, 0x2 ;  /* 0x0000000e1a0a7c11 */ /* 0x000fc8000f8010ff */
[----:B------:R-:W-:-:S05]  /*0c00*/  LEA.HI.X R11, R26, UR15, R9, 0x2, P0 ;  /* 0x0000000f1a0b7c11 */ /* 0x000fca00080f1409 */
[----:B------:R-:W2:Y:S01]  /*0c10*/  LDG.E R10, desc[UR20][R10.64] ;  /* 0x000000140a0a7981 */ /* 0x000ea2000c1e1900 */
[----:B------:R-:W-:-:S04]  /*0c20*/  LOP3.LUT R9, R3, UR19, RZ, 0xfc, !PT ;  /* 0x0000001303097c12 */ /* 0x000fc8000f8efcff */
[----:B------:R-:W-:Y:S01]  /*0c30*/  ISETP.NE.U32.AND P0, PT, R9, RZ, PT ;  /* 0x000000ff0900720c */ /* 0x000fe20003f05070 */
[----:B------:R-:W-:Y:S01]  /*0c40*/  BSSY.RECONVERGENT B0, `(.L_x_38) ;  /* 0x000001d000007945 */ /* 0x000fe20003800200 */
[C---:B--2---:R-:W-:Y:S01]  /*0c50*/  FFMA R25, R10.reuse, R0, R25 ;  /* 0x000000000a197223 */ /* 0x044fe20000000019 */
[----:B---3--:R-:W-:-:S10]  /*0c60*/  FFMA R23, R10, R2, R23 ;  /* 0x000000020a177223 */ /* 0x008fd40000000017 */
[----:B------:R-:W-:Y:S05]  /*0c70*/  @P0 BRA `(.L_x_39) ;  /* 0x00000000004c0947 */ /* 0x000fea0003800000 */
[----:B------:R-:W0:Y:S01]  /*0c80*/  I2F.U32.RP R2, UR18 ;  /* 0x0000001200027d06 */ /* 0x000e220008209000 */
[----:B------:R-:W-:Y:S01]  /*0c90*/  HFMA2 R10, -RZ, RZ, 0, 0 ;  /* 0x00000000ff0a7431 */ /* 0x000fe200000001ff */
[----:B------:R-:W-:-:S06]  /*0ca0*/  ISETP.NE.U32.AND P1, PT, RZ, UR18, PT ;  /* 0x00000012ff007c0c */ /* 0x000fcc000bf25070 */
[----:B0-----:R-:W0:Y:S02]  /*0cb0*/  MUFU.RCP R2, R2 ;  /* 0x0000000200027308 */ /* 0x001e240000001000 */
[----:B0-----:R-:W-:-:S06]  /*0cc0*/  VIADD R11, R2, 0xffffffe ;  /* 0x0ffffffe020b7836 */ /* 0x001fcc0000000000 */
[----:B------:R-:W0:Y:S02]  /*0cd0*/  F2I.FTZ.U32.TRUNC.NTZ R11, R11 ;  /* 0x0000000b000b7305 */ /* 0x000e24000021f000 */
[----:B0-----:R-:W-:-:S04]  /*0ce0*/  IMAD.MOV R9, RZ, RZ, -R11 ;  /* 0x000000ffff097224 */ /* 0x001fc800078e0a0b */
[----:B------:R-:W-:-:S04]  /*0cf0*/  IMAD R9, R9, UR18, RZ ;  /* 0x0000001209097c24 */ /* 0x000fc8000f8e02ff */
[----:B------:R-:W-:-:S04]  /*0d00*/  IMAD.HI.U32 R9, R11, R9, R10 ;  /* 0x000000090b097227 */ /* 0x000fc800078e000a */
[----:B------:R-:W-:Y:S02]  /*0d10*/  IMAD.MOV.U32 R11, RZ, RZ, RZ ;  /* 0x000000ffff0b7224 */ /* 0x000fe400078e00ff */
[----:B------:R-:W-:-:S04]  /*0d20*/  IMAD.HI.U32 R0, R9, R4, RZ ;  /* 0x0000000409007227 */ /* 0x000fc800078e00ff */
[----:B------:R-:W-:-:S04]  /*0d30*/  IMAD.MOV R9, RZ, RZ, -R0 ;  /* 0x000000ffff097224 */ /* 0x000fc800078e0a00 */
[----:B------:R-:W-:-:S05]  /*0d40*/  IMAD R10, R9, UR18, R4 ;  /* 0x00000012090a7c24 */ /* 0x000fca000f8e0204 */
[----:B------:R-:W-:-:S13]  /*0d50*/  ISETP.GE.U32.AND P0, PT, R10, UR18, PT ;  /* 0x000000120a007c0c */ /* 0x000fda000bf06070 */
[----:B------:R-:W-:-:S05]  /*0d60*/  @P0 VIADD R10, R10, -UR18 ;  /* 0x800000120a0a0c36 */ /* 0x000fca0008000000 */
[----:B------:R-:W-:-:S13]  /*0d70*/  ISETP.GE.U32.AND P0, PT, R10, UR18, PT ;  /* 0x000000120a007c0c */ /* 0x000fda000bf06070 */
[----:B------:R-:W-:Y:S02]  /*0d80*/  @P0 IADD3 R10, PT, PT, R10, -UR18, RZ ;  /* 0x800000120a0a0c10 */ /* 0x000fe4000fffe0ff */
[----:B------:R-:W-:Y:S01]  /*0d90*/  @!P1 LOP3.LUT R10, RZ, UR18, RZ, 0x33, !PT ;  /* 0x00000012ff0a9c12 */ /* 0x000fe2000f8e33ff */
[----:B------:R-:W-:Y:S06]  /*0da0*/  BRA `(.L_x_40) ;  /* 0x0000000000187947 */ /* 0x000fec0003800000 */
.L_x_39:
[----:B------:R-:W-:Y:S01]  /*0db0*/  IMAD.MOV.U32 R2, RZ, RZ, R4 ;  /* 0x000000ffff027224 */ /* 0x000fe200078e0004 */
[----:B------:R-:W-:Y:S02]  /*0dc0*/  MOV R0, R3 ;  /* 0x0000000300007202 */ /* 0x000fe40000000f00 */
[----:B------:R-:W-:-:S07]  /*0dd0*/  MOV R10, 0xdf0 ;  /* 0x00000df0000a7802 */ /* 0x000fce0000000f00 */
[----:B------:R-:W-:Y:S05]  /*0de0*/  CALL.REL.NOINC `($__internal_1_$__cuda_sm20_rem_u64) ;  /* 0x0000002400607944 */ /* 0x000fea0003c00000 */
[----:B------:R-:W-:Y:S02]  /*0df0*/  IMAD.MOV.U32 R10, RZ, RZ, R2 ;  /* 0x000000ffff0a7224 */ /* 0x000fe400078e0002 */
[----:B------:R-:W-:-:S07]  /*0e00*/  IMAD.MOV.U32 R11, RZ, RZ, R9 ;  /* 0x000000ffff0b7224 */ /* 0x000fce00078e0009 */
.L_x_40:
[----:B------:R-:W-:Y:S05]  /*0e10*/  BSYNC.RECONVERGENT B0 ;  /* 0x0000000000007941 */ /* 0x000fea0003800200 */
.L_x_38:
        /* <DEDUP_REMOVED lines=38> */
.L_x_42:
[----:B------:R-:W-:Y:S02]  /*1080*/  MOV R0, R24 ;  /* 0x0000001800007202 */ /* 0x000fe40000000f00 */
[----:B------:R-:W-:-:S07]  /*1090*/  MOV R10, 0x10b0 ;  /* 0x000010b0000a7802 */ /* 0x000fce0000000f00 */
[----:B------:R-:W-:Y:S05]  /*10a0*/  CALL.REL.NOINC `($__internal_1_$__cuda_sm20_rem_u64) ;  /* 0x0000002000b07944 */ /* 0x000fea0003c00000 */
[----:B------:R-:W-:Y:S01]  /*10b0*/  IMAD.MOV.U32 R10, RZ, RZ, R2 ;  /* 0x000000ffff0a7224 */ /* 0x000fe200078e0002 */
[----:B------:R-:W-:-:S07]  /*10c0*/  MOV R11, R9 ;  /* 0x00000009000b7202 */ /* 0x000fce0000000f00 */
.L_x_43:
[----:B------:R-:W-:Y:S05]  /*10d0*/  BSYNC.RECONVERGENT B0 ;  /* 0x0000000000007941 */ /* 0x000fea0003800200 */
.L_x_41:
        /* <DEDUP_REMOVED lines=38> */
.L_x_45:
[----:B------:R-:W-:Y:S02]  /*1340*/  MOV R0, R24 ;  /* 0x0000001800007202 */ /* 0x000fe40000000f00 */
[----:B------:R-:W-:-:S07]  /*1350*/  MOV R10, 0x1370 ;  /* 0x00001370000a7802 */ /* 0x000fce0000000f00 */
[----:B------:R-:W-:Y:S05]  /*1360*/  CALL.REL.NOINC `($__internal_1_$__cuda_sm20_rem_u64) ;  /* 0x0000002000007944 */ /* 0x000fea0003c00000 */
[----:B------:R-:W-:Y:S01]  /*1370*/  IMAD.MOV.U32 R10, RZ, RZ, R2 ;  /* 0x000000ffff0a7224 */ /* 0x000fe200078e0002 */
[----:B------:R-:W-:-:S07]  /*1380*/  MOV R11, R9 ;  /* 0x00000009000b7202 */ /* 0x000fce0000000f00 */
.L_x_46:
[----:B------:R-:W-:Y:S05]  /*1390*/  BSYNC.RECONVERGENT B0 ;  /* 0x0000000000007941 */ /* 0x000fea0003800200 */
.L_x_44:
        /* <DEDUP_REMOVED lines=38> */
.L_x_48:
[----:B------:R-:W-:Y:S02]  /*1600*/  MOV R0, R24 ;  /* 0x0000001800007202 */ /* 0x000fe40000000f00 */
[----:B------:R-:W-:-:S07]  /*1610*/  MOV R10, 0x1630 ;  /* 0x00001630000a7802 */ /* 0x000fce0000000f00 */
[----:B------:R-:W-:Y:S05]  /*1620*/  CALL.REL.NOINC `($__internal_1_$__cuda_sm20_rem_u64) ;  /* 0x0000001c00507944 */ /* 0x000fea0003c00000 */
[----:B------:R-:W-:Y:S01]  /*1630*/  IMAD.MOV.U32 R10, RZ, RZ, R2 ;  /* 0x000000ffff0a7224 */ /* 0x000fe200078e0002 */
[----:B------:R-:W-:-:S07]  /*1640*/  MOV R11, R9 ;  /* 0x00000009000b7202 */ /* 0x000fce0000000f00 */
.L_x_49:
[----:B------:R-:W-:Y:S05]  /*1650*/  BSYNC.RECONVERGENT B0 ;  /* 0x0000000000007941 */ /* 0x000fea0003800200 */
.L_x_47:
        /* <DEDUP_REMOVED lines=38> */
.L_x_51:
[----:B------:R-:W-:Y:S02]  /*18c0*/  MOV R0, R24 ;  /* 0x0000001800007202 */ /* 0x000fe40000000f00 */
[----:B------:R-:W-:-:S07]  /*18d0*/  MOV R10, 0x18f0 ;  /* 0x000018f0000a7802 */ /* 0x000fce0000000f00 */
[----:B------:R-:W-:Y:S05]  /*18e0*/  CALL.REL.NOINC `($__internal_1_$__cuda_sm20_rem_u64) ;  /* 0x0000001800a07944 */ /* 0x000fea0003c00000 */
[----:B------:R-:W-:Y:S01]  /*18f0*/  IMAD.MOV.U32 R26, RZ, RZ, R2 ;  /* 0x000000ffff1a7224 */ /* 0x000fe200078e0002 */
[----:B------:R-:W-:-:S07]  /*1900*/  MOV R27, R9 ;  /* 0x00000009001b7202 */ /* 0x000fce0000000f00 */
.L_x_52:
[----:B------:R-:W-:Y:S05]  /*1910*/  BSYNC.RECONVERGENT B0 ;  /* 0x0000000000007941 */ /* 0x000fea0003800200 */
.L_x_50:
[----:B------:R-:W-:Y:S01]  /*1920*/  IMAD.U32 R9, RZ, RZ, UR19 ;  /* 0x00000013ff097e24 */ /* 0x000fe2000f8e00ff */
[----:B------:R0:W2:Y:S01]  /*1930*/  LDG.E R2, desc[UR20][R18.64+0xc] ;  /* 0x00000c1412027981 */ /* 0x0000a2000c1e1900 */
[----:B------:R-:W-:Y:S02]  /*1940*/  IMAD R0, R5, UR18, RZ ;  /* 0x0000001205007c24 */ /* 0x000fe4000f8e02ff */
[----:B------:R-:W-:-:S04]  /*1950*/  IMAD.WIDE.U32 R26, R16, UR18, R26 ;  /* 0x00000012101a7c25 */ /* 0x000fc8000f8e001a */
[----:B------:R-:W-:Y:S01]  /*1960*/  IMAD R11, R16, R9, R0 ;  /* 0x00000009100b7224 */ /* 0x000fe200078e0200 */
[----:B------:R-:W-:Y:S01]  /*1970*/  LEA R10, P0, R26, UR14, 0x2 ;  /* 0x0000000e1a0a7c11 */ /* 0x000fe2000f8010ff */
[----:B------:R1:W3:Y:S03]  /*1980*/  LDG.E R0, desc[UR20][R20.64+0xc] ;  /* 0x00000c1414007981 */ /* 0x0002e6000c1e1900 */
[----:B------:R-:W-:-:S04]  /*1990*/  IADD3 R11, PT, PT, R11, R27, RZ ;  /* 0x0000001b0b0b7210 */ /* 0x000fc80007ffe0ff */
[----:B------:R-:W-:-:S05]  /*19a0*/  LEA.HI.X R11, R26, UR15, R11, 0x2, P0 ;  /* 0x0000000f1a0b7c11 */ /* 0x000fca00080f140b */
[----:B------:R-:W3:Y:S01]  /*19b0*/  LDG.E R10, desc[UR20][R10.64] ;  /* 0x000000140a0a7981 */ /* 0x000ee2000c1e1900 */
[----:B------:R-:W-:-:S04]  /*19c0*/  UIADD3 UR8, UP0, UPT, UR8, -0x8, URZ ;  /* 0xfffffff808087890 */ /* 0x000fc8000ff1e0ff */
[----:B------:R-:W-:Y:S02]  /*19d0*/  UIADD3.X UR9, UPT, UPT, UR9, -0x1, URZ, UP0, !UPT ;  /* 0xffffffff09097890 */ /* 0x000fe400087fe4ff */
[----:B------:R-:W-:-:S04]  /*19e0*/  UISETP.NE.U32.AND UP0, UPT, UR8, URZ, UPT ;  /* 0x000000ff0800728c */ /* 0x000fc8000bf05070 */
[----:B------:R-:W-:Y:S01]  /*19f0*/  UISETP.NE.AND.EX UP0, UPT, UR9, URZ, UPT, UP0 ;  /* 0x000000ff0900728c */ /* 0x000fe2000bf05300 */
[----:B0-----:R-:W-:Y:S02]  /*1a00*/  IADD3 R18, P1, PT, R18, 0x20, RZ ;  /* 0x0000002012127810 */ /* 0x001fe40007f3e0ff */
[----:B------:R-:W-:Y:S02]  /*1a10*/  IADD3 R4, P0, PT, R4, 0x8, RZ ;  /* 0x0000000804047810 */ /* 0x000fe40007f1e0ff */
[----:B-1----:R-:W-:Y:S01]  /*1a20*/  IADD3 R20, P2, PT, R20, 0x20, RZ ;  /* 0x0000002014147810 */ /* 0x002fe20007f5e0ff */
[----:B------:R-:W-:Y:S02]  /*1a30*/  IMAD.X R19, RZ, RZ, R19, P1 ;  /* 0x000000ffff137224 */ /* 0x000fe400008e0613 */
[----:B------:R-:W-:Y:S01]  /*1a40*/  IMAD.X R3, RZ, RZ, R3, P0 ;  /* 0x000000ffff037224 */ /* 0x000fe200000e0603 */
[----:B------:R-:W-:Y:S01]  /*1a50*/  IADD3.X R21, PT, PT, RZ, R21, RZ, P2, !PT ;  /* 0x00000015ff157210 */ /* 0x000fe200017fe4ff */
[C---:B---3--:R-:W-:Y:S01]  /*1a60*/  FFMA R25, R10.reuse, R0, R25 ;  /* 0x000000000a197223 */ /* 0x048fe20000000019 */
[----:B--2---:R-:W-:Y:S01]  /*1a70*/  FFMA R23, R10, R2, R23 ;  /* 0x000000020a177223 */ /* 0x004fe20000000017 */
[----:B------:R-:W-:Y:S06]  /*1a80*/  BRA.U UP0, `(.L_x_53) ;  /* 0xffffffe9005c7547 */ /* 0x000fec000b83ffff */
.L_x_28:
[----:B------:R-:W1:Y:S02]  /*1a90*/  LDCU UR8, c[0x0][0x3a0] ;  /* 0x00007400ff0877ac */ /* 0x000e640008000800 */
[----:B-1----:R-:W-:-:S04]  /*1aa0*/  ULOP3.LUT UR9, UR8, 0x7, URZ, 0xc0, !UPT ;  /* 0x0000000708097892 */ /* 0x002fc8000f8ec0ff */
[----:B------:R-:W-:-:S04]  /*1ab0*/  UISETP.NE.U32.AND UP0, UPT, UR9, URZ, UPT ;  /* 0x000000ff0900728c */ /* 0x000fc8000bf05070 */
[----:B------:R-:W-:-:S09]  /*1ac0*/  UISETP.NE.AND.EX UP0, UPT, URZ, URZ, UPT, UP0 ;  /* 0x000000ffff00728c */ /* 0x000fd2000bf05300 */
[----:B------:R-:W-:Y:S05]  /*1ad0*/  BRA.U !UP0, `(.L_x_27) ;  /* 0x0000001508e07547 */ /* 0x000fea000b800000 */
[----:B------:R-:W-:Y:S02]  /*1ae0*/  UISETP.GE.U32.AND UP0, UPT, UR9, 0x4, UPT ;  /* 0x000000040900788c */ /* 0x000fe4000bf06070 */
[----:B------:R-:W-:Y:S02]  /*1af0*/  ULOP3.LUT UR8, UR8, 0x3, URZ, 0xc0, !UPT ;  /* 0x0000000308087892 */ /* 0x000fe4000f8ec0ff */
[----:B------:R-:W-:-:S09]  /*1b00*/  UISETP.GE.U32.AND.EX UP0, UPT, URZ, URZ, UPT, UP0 ;  /* 0x000000ffff00728c */ /* 0x000fd2000bf06100 */
[----:B------:R-:W-:Y:S05]  /*1b10*/  BRA.U !UP0, `(.L_x_54) ;  /* 0x0000000d08187547 */ /* 0x000fea000b800000 */
[C---:B------:R-:W-:Y:S01]  /*1b20*/  LEA R4, P0, R14.reuse, UR5, 0x1 ;  /* 0x000000050e047c11 */ /* 0x040fe2000f8008ff */
[----:B------:R-:W-:Y:S03]  /*1b30*/  BSSY.RECONVERGENT B0, `(.L_x_55) ;  /* 0x000001e000007945 */ /* 0x000fe60003800200 */
[----:B------:R-:W-:-:S04]  /*1b40*/  LEA.HI.X R3, R14, UR4, RZ, 0x1, P0 ;  /* 0x000000040e037c11 */ /* 0x000fc800080f0cff */
[----:B------:R-:W-:-:S04]  /*1b50*/  LOP3.LUT R9, R3, R9, RZ, 0xfc, !PT ;  /* 0x0000000903097212 */ /* 0x000fc800078efcff */
[----:B------:R-:W-:-:S13]  /*1b60*/  ISETP.NE.U32.AND P0, PT, R9, RZ, PT ;  /* 0x000000ff0900720c */ /* 0x000fda0003f05070 */
[----:B------:R-:W-:Y:S05]  /*1b70*/  @P0 BRA `(.L_x_56) ;  /* 0x00000000004c0947 */ /* 0x000fea0003800000 */
[----:B------:R-:W1:Y:S01]  /*1b80*/  I2F.U32.RP R2, UR18 ;  /* 0x0000001200027d06 */ /* 0x000e620008209000 */
[----:B------:R-:W-:Y:S01]  /*1b90*/  HFMA2 R10, -RZ, RZ, 0, 0 ;  /* 0x00000000ff0a7431 */ /* 0x000fe200000001ff */
[----:B------:R-:W-:-:S06]  /*1ba0*/  ISETP.NE.U32.AND P1, PT, RZ, UR18, PT ;  /* 0x00000012ff007c0c */ /* 0x000fcc000bf25070 */
[----:B-1----:R-:W1:Y:S02]  /*1bb0*/  MUFU.RCP R2, R2 ;  /* 0x0000000200027308 */ /* 0x002e640000001000 */
[----:B-1----:R-:W-:-:S06]  /*1bc0*/  IADD3 R11, PT, PT, R2, 0xffffffe, RZ ;  /* 0x0ffffffe020b7810 */ /* 0x002fcc0007ffe0ff */
[----:B------:R-:W1:Y:S02]  /*1bd0*/  F2I.FTZ.U32.TRUNC.NTZ R11, R11 ;  /* 0x0000000b000b7305 */ /* 0x000e64000021f000 */
[----:B-1----:R-:W-:-:S04]  /*1be0*/  IMAD.MOV R9, RZ, RZ, -R11 ;  /* 0x000000ffff097224 */ /* 0x002fc800078e0a0b */
[----:B------:R-:W-:-:S04]  /*1bf0*/  IMAD R9, R9, UR18, RZ ;  /* 0x0000001209097c24 */ /* 0x000fc8000f8e02ff */
[----:B------:R-:W-:Y:S01]  /*1c00*/  IMAD.HI.U32 R9, R11, R9, R10 ;  /* 0x000000090b097227 */ /* 0x000fe200078e000a */
[----:B------:R-:W-:-:S05]  /*1c10*/  MOV R11, RZ ;  /* 0x000000ff000b7202 */ /* 0x000fca0000000f00 */
        /* <DEDUP_REMOVED lines=9> */
.L_x_56:
[----:B------:R-:W-:Y:S01]  /*1cb0*/  IMAD.MOV.U32 R2, RZ, RZ, R4 ;  /* 0x000000ffff027224 */ /* 0x000fe200078e0004 */
[----:B------:R-:W-:Y:S02]  /*1cc0*/  MOV R0, R3 ;  /* 0x0000000300007202 */ /* 0x000fe40000000f00 */
[----:B------:R-:W-:-:S07]  /*1cd0*/  MOV R10, 0x1cf0 ;  /* 0x00001cf0000a7802 */ /* 0x000fce0000000f00 */
[----:B0-----:R-:W-:Y:S05]  /*1ce0*/  CALL.REL.NOINC `($__internal_1_$__cuda_sm20_rem_u64) ;  /* 0x0000001400a07944 */ /* 0x001fea0003c00000 */
[----:B------:R-:W-:Y:S01]  /*1cf0*/  IMAD.MOV.U32 R10, RZ, RZ, R2 ;  /* 0x000000ffff0a7224 */ /* 0x000fe200078e0002 */
[----:B------:R-:W-:-:S07]  /*1d00*/  MOV R11, R9 ;  /* 0x00000009000b7202 */ /* 0x000fce0000000f00 */
.L_x_57:
[----:B0-----:R-:W-:Y:S05]  /*1d10*/  BSYNC.RECONVERGENT B0 ;  /* 0x0000000000007941 */ /* 0x001fea0003800200 */
.L_x_55:
[----:B------:R-:W0:Y:S01]  /*1d20*/  LDCU.64 UR18, c[0x0][0x3b8] ;  /* 0x00007700ff1277ac */ /* 0x000e220008000a00 */
[----:B------:R-:W-:Y:S01]  /*1d30*/  MOV R27, R11 ;  /* 0x0000000b001b7202 */ /* 0x000fe20000000f00 */
[----:B------:R-:W-:Y:S01]  /*1d40*/  IMAD.MOV.U32 R26, RZ, RZ, R10 ;  /* 0x000000ffff1a7224 */ /* 0x000fe200078e000a */
[----:B------:R-:W1:Y:S01]  /*1d50*/  LDCU.128 UR12, c[0x0][0x390] ;  /* 0x00007200ff0c77ac */ /* 0x000e620008000c00 */
[----:B------:R-:W2:Y:S01]  /*1d60*/  LDCU.64 UR22, c[0x0][0x380] ;  /* 0x00007000ff1677ac */ /* 0x000ea20008000a00 */
[----:B------:R-:W-:Y:S02]  /*1d70*/  USHF.L.U32 UR9, UR5, 0x2, URZ ;  /* 0x0000000205097899 */ /* 0x000fe400080006ff */
[----:B------:R-:W-:Y:S01]  /*1d80*/  USHF.L.U64.HI UR10, UR5, 0x2, UR4 ;  /* 0x00000002050a7899 */ /* 0x000fe20008010204 */
[----:B0-----:R-:W-:Y:S02]  /*1d90*/  IMAD R9, R5, UR18, RZ ;  /* 0x0000001205097c24 */ /* 0x001fe4000f8e02ff */
[----:B------:R-:W-:Y:S01]  /*1da0*/  IMAD.WIDE.U32 R26, R16, UR18, R26 ;  /* 0x00000012101a7c25 */ /* 0x000fe2000f8e001a */
[----:B-1----:R-:W-:-:S02]  /*1db0*/  UIADD3 UR11, UP0, UPT, UR9, UR12, URZ ;  /* 0x0000000c090b7290 */ /* 0x002fc4000ff1e0ff */
[----:B------:R-:W-:Y:S01]  /*1dc0*/  UIADD3 UR12, UP1, UPT, UR9, UR14, URZ ;  /* 0x0000000e090c7290 */ /* 0x000fe2000ff3e0ff */
[----:B------:R-:W-:Y:S01]  /*1dd0*/  IMAD R9, R16, UR19, R9 ;  /* 0x0000001310097c24 */ /* 0x000fe2000f8e0209 */
[----:B------:R-:W-:Y:S01]  /*1de0*/  UIADD3.X UR9, UPT, UPT, UR10, UR13, URZ, UP0, !UPT ;  /* 0x0000000d0a097290 */ /* 0x000fe200087fe4ff */
[C---:B--2---:R-:W-:Y:S01]  /*1df0*/  LEA R10, P0, R26.reuse, UR22, 0x2 ;  /* 0x000000161a0a7c11 */ /* 0x044fe2000f8010ff */
[----:B------:R-:W-:Y:S01]  /*1e00*/  UIADD3.X UR10, UPT, UPT, UR10, UR15, URZ, UP1, !UPT ;  /* 0x0000000f0a0a7290 */ /* 0x000fe20008ffe4ff */
[----:B------:R-:W-:Y:S01]  /*1e10*/  IMAD.U32 R20, RZ, RZ, UR11 ;  /* 0x0000000bff147e24 */ /* 0x000fe2000f8e00ff */
[----:B------:R-:W-:Y:S01]  /*1e20*/  IADD3 R9, PT, PT, R9, R27, RZ ;  /* 0x0000001b09097210 */ /* 0x000fe20007ffe0ff */
[----:B------:R-:W-:Y:S01]  /*1e30*/  IMAD.U32 R18, RZ, RZ, UR12 ;  /* 0x0000000cff127e24 */ /* 0x000fe2000f8e00ff */
[----:B------:R-:W-:Y:S02]  /*1e40*/  MOV R21, UR9 ;  /* 0x0000000900157c02 */ /* 0x000fe40008000f00 */
[----:B------:R-:W-:Y:S01]  /*1e50*/  IMAD.U32 R19, RZ, RZ, UR10 ;  /* 0x0000000aff137e24 */ /* 0x000fe2000f8e00ff */
[----:B------:R-:W-:-:S02]  /*1e60*/  LEA.HI.X R11, R26, UR23, R9, 0x2, P0 ;  /* 0x000000171a0b7c11 */ /* 0x000fc400080f1409 */
[----:B------:R-:W2:Y:S04]  /*1e70*/  LDG.E R0, desc[UR20][R20.64] ;  /* 0x0000001414007981 */ /* 0x000ea8000c1e1900 */
[----:B------:R-:W2:Y:S04]  /*1e80*/  LDG.E R10, desc[UR20][R10.64] ;  /* 0x000000140a0a7981 */ /* 0x000ea8000c1e1900 */
[----:B------:R-:W3:Y:S01]  /*1e90*/  LDG.E R22, desc[UR20][R18.64] ;  /* 0x0000001412167981 */ /* 0x000ee2000c1e1900 */
[----:B------:R-:W-:Y:S01]  /*1ea0*/  IADD3 R2, P0, PT, R4, 0x1, RZ ;  /* 0x0000000104027810 */ /* 0x000fe20007f1e0ff */
[----:B------:R-:W-:Y:S03]  /*1eb0*/  BSSY.RECONVERGENT B0, `(.L_x_58) ;  /* 0x000001f000007945 */ /* 0x000fe60003800200 */
[----:B------:R-:W-:-:S04]  /*1ec0*/  IADD3.X R24, PT, PT, RZ, R3, RZ, P0, !PT ;  /* 0x00000003ff187210 */ /* 0x000fc800007fe4ff */
[----:B------:R-:W-:-:S04]  /*1ed0*/  LOP3.LUT R9, R24, UR19, RZ, 0xfc, !PT ;  /* 0x0000001318097c12 */ /* 0x000fc8000f8efcff */
[----:B------:R-:W-:Y:S01]  /*1ee0*/  ISETP.NE.U32.AND P0, PT, R9, RZ, PT ;  /* 0x000000ff0900720c */ /* 0x000fe20003f05070 */
[C---:B--2---:R-:W-:Y:S01]  /*1ef0*/  FFMA R25, R10.reuse, R0, R25 ;  /* 0x000000000a197223 */ /* 0x044fe20000000019 */
[----:B---3--:R-:W-:-:S11]  /*1f00*/  FFMA R23, R10, R22, R23 ;  /* 0x000000160a177223 */ /* 0x008fd60000000017 */
        /* <DEDUP_REMOVED lines=20> */
.L_x_59:
[----:B------:R-:W-:Y:S02]  /*2050*/  MOV R0, R24 ;  /* 0x0000001800007202 */ /* 0x000fe40000000f00 */
[----:B------:R-:W-:-:S07]  /*2060*/  MOV R10, 0x2080 ;  /* 0x00002080000a7802 */ /* 0x000fce0000000f00 */
[----:B------:R-:W-:Y:S05]  /*2070*/  CALL.REL.NOINC `($__internal_1_$__cuda_sm20_rem_u64) ;  /* 0x0000001000bc7944 */ /* 0x000fea0003c00000 */
[----:B------:R-:W-:Y:S01]  /*2080*/  IMAD.MOV.U32 R10, RZ, RZ, R2 ;  /* 0x000000ffff0a7224 */ /* 0x000fe200078e0002 */
[----:B------:R-:W-:-:S07]  /*2090*/  MOV R11, R9 ;  /* 0x00000009000b7202 */ /* 0x000fce0000000f00 */
.L_x_60:
[----:B------:R-:W-:Y:S05]  /*20a0*/  BSYNC.RECONVERGENT B0 ;  /* 0x0000000000007941 */ /* 0x000fea0003800200 */
.L_x_58:
[----:B------:R-:W0:Y:S01]  /*20b0*/  LDCU.64 UR10, c[0x0][0x3b8] ;  /* 0x00007700ff0a77ac */ /* 0x000e220008000a00 */
[----:B------:R-:W-:Y:S01]  /*20c0*/  MOV R27, R11 ;  /* 0x0000000b001b7202 */ /* 0x000fe20000000f00 */
[----:B------:R-:W-:Y:S01]  /*20d0*/  IMAD.MOV.U32 R26, RZ, RZ, R10 ;  /* 0x000000ffff1a7224 */ /* 0x000fe200078e000a */
[----:B------:R-:W2:Y:S01]  /*20e0*/  LDG.E R0, desc[UR20][R20.64+0x4] ;  /* 0x0000041414007981 */ /* 0x000ea2000c1e1900 */
[----:B------:R-:W1:Y:S03]  /*20f0*/  LDCU.64 UR12, c[0x0][0x380] ;  /* 0x00007000ff0c77ac */ /* 0x000e660008000a00 */
[----:B------:R-:W3:Y:S01]  /*2100*/  LDG.E R22, desc[UR20][R18.64+0x4] ;  /* 0x0000041412167981 */ /* 0x000ee2000c1e1900 */
[----:B0-----:R-:W-:Y:S02]  /*2110*/  IMAD R9, R5, UR10, RZ ;  /* 0x0000000a05097c24 */ /* 0x001fe4000f8e02ff */
[----:B------:R-:W-:-:S04]  /*2120*/  IMAD.WIDE.U32 R26, R16, UR10, R26 ;  /* 0x0000000a101a7c25 */ /* 0x000fc8000f8e001a */
[----:B------:R-:W-:Y:S01]  /*2130*/  IMAD R9, R16, UR11, R9 ;  /* 0x0000000b10097c24 */ /* 0x000fe2000f8e0209 */
[----:B-1----:R-:W-:-:S03]  /*2140*/  LEA R10, P0, R26, UR12, 0x2 ;  /* 0x0000000c1a0a7c11 */ /* 0x002fc6000f8010ff */
[----:B------:R-:W-:-:S05]  /*2150*/  IMAD.IADD R9, R9, 0x1, R27 ;  /* 0x0000000109097824 */ /* 0x000fca00078e021b */
        /* <DEDUP_REMOVED lines=29> */
.L_x_62:
[----:B------:R-:W-:Y:S02]  /*2330*/  MOV R0, R24 ;  /* 0x0000001800007202 */ /* 0x000fe40000000f00 */
[----:B------:R-:W-:-:S07]  /*2340*/  MOV R10, 0x2360 ;  /* 0x00002360000a7802 */ /* 0x000fce0000000f00 */
[----:B------:R-:W-:Y:S05]  /*2350*/  CALL.REL.NOINC `($__internal_1_$__cuda_sm20_rem_u64) ;  /* 0x0000001000047944 */ /* 0x000fea0003c00000 */
[----:B------:R-:W-:Y:S01]  /*2360*/  IMAD.MOV.U32 R10, RZ, RZ, R2 ;  /* 0x000000ffff0a7224 */ /* 0x000fe200078e0002 */
[----:B------:R-:W-:-:S07]  /*2370*/  MOV R11, R9 ;  /* 0x00000009000b7202 */ /* 0x000fce0000000f00 */
.L_x_63:
[----:B------:R-:W-:Y:S05]  /*2380*/  BSYNC.RECONVERGENT B0 ;  /* 0x0000000000007941 */ /* 0x000fea0003800200 */
.L_x_61:
        /* <DEDUP_REMOVED lines=22> */
[----:B------:R-:W-:-:S07]  /*24f0*/  ISETP.NE.U32.AND P1, PT, RZ, UR10, PT ;  /* 0x0000000aff007c0c */ /* 0x000fce000bf25070 */
        /* <DEDUP_REMOVED lines=9> */
[----:B------:R-:W-:Y:S02]  /*2590*/  IMAD R2, R3, UR10, R2 ;  /* 0x0000000a03027c24 */ /* 0x000fe4000f8e0202 */
[----:B------:R-:W-:-:S03]  /*25a0*/  IMAD.MOV.U32 R3, RZ, RZ, RZ ;  /* 0x000000ffff037224 */ /* 0x000fc600078e00ff */
[----:B------:R-:W-:-:S13]  /*25b0*/  ISETP.GE.U32.AND P0, PT, R2, UR10, PT ;  /* 0x0000000a02007c0c */ /* 0x000fda000bf06070 */
[----:B------:R-:W-:-:S05]  /*25c0*/  @P0 VIADD R2, R2, -UR10 ;  /* 0x8000000a02020c36 */ /* 0x000fca0008000000 */
[----:B------:R-:W-:-:S13]  /*25d0*/  ISETP.GE.U32.AND P0, PT, R2, UR10, PT ;  /* 0x0000000a02007c0c */ /* 0x000fda000bf06070 */
[----:B------:R-:W-:Y:S02]  /*25e0*/  @P0 IADD3 R2, PT, PT, R2, -UR10, RZ ;  /* 0x8000000a02020c10 */ /* 0x000fe4000fffe0ff */
[----:B------:R-:W-:Y:S01]  /*25f0*/  @!P1 LOP3.LUT R2, RZ, UR10, RZ, 0x33, !PT ;  /* 0x0000000aff029c12 */ /* 0x000fe2000f8e33ff */
[----:B------:R-:W-:Y:S06]  /*2600*/  BRA `(.L_x_66) ;  /* 0x0000000000107947 */ /* 0x000fec0003800000 */
.L_x_65:
[----:B------:R-:W-:Y:S02]  /*2610*/  MOV R0, R4 ;  /* 0x0000000400007202 */ /* 0x000fe40000000f00 */
[----:B------:R-:W-:-:S07]  /*2620*/  MOV R10, 0x2640 ;  /* 0x00002640000a7802 */ /* 0x000fce0000000f00 */
[----:B------:R-:W-:Y:S05]  /*2630*/  CALL.REL.NOINC `($__internal_1_$__cuda_sm20_rem_u64) ;  /* 0x0000000c004c7944 */ /* 0x000fea0003c00000 */
[----:B------:R-:W-:-:S07]  /*2640*/  IMAD.MOV.U32 R3, RZ, RZ, R9 ;  /* 0x000000ffff037224 */ /* 0x000fce00078e0009 */
.L_x_66:
[----:B------:R-:W-:Y:S05]  /*2650*/  BSYNC.RECONVERGENT B0 ;  /* 0x0000000000007941 */ /* 0x000fea0003800200 */
.L_x_64:
[----:B------:R-:W0:Y:S01]  /*2660*/  LDCU.64 UR18, c[0x0][0x3b8] ;  /* 0x00007700ff1277ac */ /* 0x000e220008000a00 */
[----:B------:R-:W-:Y:S01]  /*2670*/  MOV R11, R3 ;  /* 0x00000003000b7202 */ /* 0x000fe20000000f00 */
[----:B------:R-:W-:Y:S01]  /*2680*/  IMAD.MOV.U32 R10, RZ, RZ, R2 ;  /* 0x000000ffff0a7224 */ /* 0x000fe200078e0002 */
[----:B------:R-:W2:Y:S01]  /*2690*/  LDG.E R20, desc[UR20][R20.64+0xc] ;  /* 0x00000c1414147981 */ /* 0x000ea2000c1e1900 */
[----:B------:R-:W1:Y:S03]  /*26a0*/  LDCU.64 UR10, c[0x0][0x380] ;  /* 0x00007000ff0a77ac */ /* 0x000e660008000a00 */
[----:B------:R-:W3:Y:S01]  /*26b0*/  LDG.E R18, desc[UR20][R18.64+0xc] ;  /* 0x00000c1412127981 */ /* 0x000ee2000c1e1900 */
[----:B0-----:R-:W-:Y:S01]  /*26c0*/  MOV R9, UR19 ;  /* 0x0000001300097c02 */ /* 0x001fe20008000f00 */
[----:B------:R-:W-:Y:S02]  /*26d0*/  IMAD R0, R5, UR18, RZ ;  /* 0x0000001205007c24 */ /* 0x000fe4000f8e02ff */
[----:B------:R-:W-:-:S04]  /*26e0*/  IMAD.WIDE.U32 R10, R16, UR18, R10 ;  /* 0x00000012100a7c25 */ /* 0x000fc8000f8e000a */
[----:B------:R-:W-:Y:S01]  /*26f0*/  IMAD R3, R16, R9, R0 ;  /* 0x0000000910037224 */ /* 0x000fe200078e0200 */
[----:B-1----:R-:W-:-:S03]  /*2700*/  LEA R2, P0, R10, UR10, 0x2 ;  /* 0x0000000a0a027c11 */ /* 0x002fc6000f8010ff */
[----:B------:R-:W-:-:S05]  /*2710*/  IMAD.IADD R3, R3, 0x1, R11 ;  /* 0x0000000103037824 */ /* 0x000fca00078e020b */
[----:B------:R-:W-:-:S05]  /*2720*/  LEA.HI.X R3, R10, UR11, R3, 0x2, P0 ;  /* 0x0000000b0a037c11 */ /* 0x000fca00080f1403 */
[----:B------:R-:W2:Y:S01]  /*2730*/  LDG.E R2, desc[UR20][R2.64] ;  /* 0x0000001402027981 */ /* 0x000ea2000c1e1900 */
[----:B------:R-:W-:-:S04]  /*2740*/  UIADD3 UR5, UP0, UPT, UR5, 0x4, URZ ;  /* 0x0000000405057890 */ /* 0x000fc8000ff1e0ff */
[----:B------:R-:W-:Y:S01]  /*2750*/  UIADD3.X UR4, UPT, UPT, URZ, UR4, URZ, UP0, !UPT ;  /* 0x00000004ff047290 */ /* 0x000fe200087fe4ff */
[C---:B--2---:R-:W-:Y:S01]  /*2760*/  FFMA R25, R2.reuse, R20, R25 ;  /* 0x0000001402197223 */ /* 0x044fe20000000019 */
[----:B---3--:R-:W-:-:S10]  /*2770*/  FFMA R23, R2, R18, R23 ;  /* 0x0000001202177223 */ /* 0x008fd40000000017 */
.L_x_54:
[----:B------:R-:W-:-:S04]  /*2780*/  UISETP.NE.U32.AND UP0, UPT, UR8, URZ, UPT ;  /* 0x000000ff0800728c */ /* 0x000fc8000bf05070 */
[----:B------:R-:W-:-:S09]  /*2790*/  UISETP.NE.AND.EX UP0, UPT, URZ, URZ, UPT, UP0 ;  /* 0x000000ffff00728c */ /* 0x000fd2000bf05300 */
[----:B------:R-:W-:Y:S05]  /*27a0*/  BRA.U !UP0, `(.L_x_27) ;  /* 0x0000000908ac7547 */ /* 0x000fea000b800000 */
[----:B------:R-:W-:-:S04]  /*27b0*/  UISETP.NE.U32.AND UP0, UPT, UR8, 0x1, UPT ;  /* 0x000000010800788c */ /* 0x000fc8000bf05070 */
[----:B------:R-:W-:-:S09]  /*27c0*/  UISETP.NE.AND.EX UP0, UPT, URZ, URZ, UPT, UP0 ;  /* 0x000000ffff00728c */ /* 0x000fd2000bf05300 */
        /* <DEDUP_REMOVED lines=26> */
.L_x_69:
[----:B------:R-:W-:Y:S01]  /*2970*/  IMAD.MOV.U32 R2, RZ, RZ, R4 ;  /* 0x000000ffff027224 */ /* 0x000fe200078e0004 */
[----:B------:R-:W-:Y:S02]  /*2980*/  MOV R0, R3 ;  /* 0x0000000300007202 */ /* 0x000fe40000000f00 */
[----:B------:R-:W-:-:S07]  /*2990*/  MOV R10, 0x29b0 ;  /* 0x000029b0000a7802 */ /* 0x000fce0000000f00 */
[----:B0-----:R-:W-:Y:S05]  /*29a0*/  CALL.REL.NOINC `($__internal_1_$__cuda_sm20_rem_u64) ;  /* 0x0000000800707944 */ /* 0x001fea0003c00000 */
[----:B------:R-:W-:Y:S01]  /*29b0*/  IMAD.MOV.U32 R10, RZ, RZ, R2 ;  /* 0x000000ffff0a7224 */ /* 0x000fe200078e0002 */
[----:B------:R-:W-:-:S07]  /*29c0*/  MOV R11, R9 ;  /* 0x00000009000b7202 */ /* 0x000fce0000000f00 */
.L_x_70:
[----:B0-----:R-:W-:Y:S05]  /*29d0*/  BSYNC.RECONVERGENT B0 ;  /* 0x0000000000007941 */ /* 0x001fea0003800200 */
.L_x_68:
        /* <DEDUP_REMOVED lines=51> */
.L_x_72:
[----:B------:R-:W-:Y:S02]  /*2d10*/  MOV R0, R4 ;  /* 0x0000000400007202 */ /* 0x000fe40000000f00 */
[----:B------:R-:W-:-:S07]  /*2d20*/  MOV R10, 0x2d40 ;  /* 0x00002d40000a7802 */ /* 0x000fce0000000f00 */
[----:B------:R-:W-:Y:S05]  /*2d30*/  CALL.REL.NOINC `($__internal_1_$__cuda_sm20_rem_u64) ;  /* 0x00000004008c7944 */ /* 0x000fea0003c00000 */
[----:B------:R-:W-:-:S07]  /*2d40*/  IMAD.MOV.U32 R3, RZ, RZ, R9 ;  /* 0x000000ffff037224 */ /* 0x000fce00078e0009 */
.L_x_73:
[----:B------:R-:W-:Y:S05]  /*2d50*/  BSYNC.RECONVERGENT B0 ;  /* 0x0000000000007941 */ /* 0x000fea0003800200 */
.L_x_71:
        /* <DEDUP_REMOVED lines=18> */
.L_x_67:
[----:B------:R-:W1:Y:S02]  /*2e80*/  LDCU UR9, c[0x0][0x3a0] ;  /* 0x00007400ff0977ac */ /* 0x000e640008000800 */
[----:B-1----:R-:W-:-:S04]  /*2e90*/  ULOP3.LUT UR9, UR9, 0x1, URZ, 0xc0, !UPT ;  /* 0x0000000109097892 */ /* 0x002fc8000f8ec0ff */
[----:B------:R-:W-:-:S04]  /*2ea0*/  UISETP.NE.U32.AND UP0, UPT, UR9, 0x1, UPT ;  /* 0x000000010900788c */ /* 0x000fc8000bf05070 */
[----:B------:R-:W-:-:S09]  /*2eb0*/  UISETP.NE.U32.AND.EX UP0, UPT, URZ, URZ, UPT, UP0 ;  /* 0x000000ffff00728c */ /* 0x000fd2000bf05100 */
[----:B------:R-:W-:Y:S05]  /*2ec0*/  BRA.U UP0, `(.L_x_27) ;  /* 0x0000000100e47547 */ /* 0x000fea000b800000 */
        /* <DEDUP_REMOVED lines=25> */
.L_x_75:
[----:B------:R-:W-:Y:S01]  /*3060*/  IMAD.MOV.U32 R2, RZ, RZ, R11 ;  /* 0x000000ffff027224 */ /* 0x000fe200078e000b */
[----:B------:R-:W-:-:S07]  /*3070*/  MOV R10, 0x3090 ;  /* 0x00003090000a7802 */ /* 0x000fce0000000f00 */
[----:B0-----:R-:W-:Y:S05]  /*3080*/  CALL.REL.NOINC `($__internal_1_$__cuda_sm20_rem_u64) ;  /* 0x0000000000b87944 */ /* 0x001fea0003c00000 */
[----:B------:R-:W-:-:S07]  /*3090*/  MOV R3, R9 ;  /* 0x0000000900037202 */ /* 0x000fce0000000f00 */
.L_x_76:
[----:B0-----:R-:W-:Y:S05]  /*30a0*/  BSYNC.RECONVERGENT B0 ;  /* 0x0000000000007941 */ /* 0x001fea0003800200 */
.L_x_74:
[----:B------:R-:W0:Y:S01]  /*30b0*/  LDCU.64 UR18, c[0x0][0x3b8] ;  /* 0x00007700ff1277ac */ /* 0x000e220008000a00 */
[----:B------:R-:W-:Y:S01]  /*30c0*/  MOV R4, R2 ;  /* 0x0000000200047202 */ /* 0x000fe20000000f00 */
[----:B------:R-:W1:Y:S01]  /*30d0*/  LDCU.128 UR12, c[0x0][0x390] ;  /* 0x00007200ff0c77ac */ /* 0x000e620008000c00 */
[----:B------:R-:W2:Y:S01]  /*30e0*/  LDCU.64 UR22, c[0x0][0x380] ;  /* 0x00007000ff1677ac */ /* 0x000ea20008000a00 */
[----:B------:R-:W-:Y:S02]  /*30f0*/  USHF.L.U32 UR9, UR5, 0x2, URZ ;  /* 0x0000000205097899 */ /* 0x000fe400080006ff */
[----:B------:R-:W-:Y:S01]  /*3100*/  USHF.L.U64.HI UR10, UR5, 0x2, UR4 ;  /* 0x00000002050a7899 */ /* 0x000fe20008010204 */
[----:B0-----:R-:W-:Y:S02]  /*3110*/  IMAD R0, R5, UR18, RZ ;  /* 0x0000001205007c24 */ /* 0x001fe4000f8e02ff */
[----:B------:R-:W-:Y:S02]  /*3120*/  IMAD.U32 R9, RZ, RZ, UR19 ;  /* 0x00000013ff097e24 */ /* 0x000fe4000f8e00ff */
[----:B------:R-:W-:Y:S01]  /*3130*/  IMAD.MOV.U32 R5, RZ, RZ, R3 ;  /* 0x000000ffff057224 */ /* 0x000fe200078e0003 */
[----:B-1----:R-:W-:Y:S01]  /*3140*/  UIADD3 UR11, UP0, UPT, UR9, UR12, URZ ;  /* 0x0000000c090b7290 */ /* 0x002fe2000ff1e0ff */
[C---:B------:R-:W-:Y:S01]  /*3150*/  IMAD R17, R16.reuse, R9, R0 ;  /* 0x0000000910117224 */ /* 0x040fe200078e0200 */
[----:B------:R-:W-:Y:S01]  /*3160*/  UIADD3 UR9, UP1, UPT, UR9, UR14, URZ ;  /* 0x0000000e09097290 */ /* 0x000fe2000ff3e0ff */
[----:B------:R-:W-:Y:S01]  /*3170*/  IMAD.WIDE.U32 R4, R16, UR18, R4 ;  /* 0x0000001210047c25 */ /* 0x000fe2000f8e0004 */
[----:B------:R-:W-:-:S02]  /*3180*/  UIADD3.X UR12, UPT, UPT, UR10, UR13, URZ, UP0, !UPT ;  /* 0x0000000d0a0c7290 */ /* 0x000fc400087fe4ff */
[----:B------:R-:W-:Y:S01]  /*3190*/  UIADD3.X UR10, UPT, UPT, UR10, UR15, URZ, UP1, !UPT ;  /* 0x0000000f0a0a7290 */ /* 0x000fe20008ffe4ff */
[----:B------:R-:W-:Y:S01]  /*31a0*/  MOV R16, UR11 ;  /* 0x0000000b00107c02 */ /* 0x000fe20008000f00 */
[----:B------:R-:W-:Y:S01]  /*31b0*/  IMAD.U32 R2, RZ, RZ, UR9 ;  /* 0x00000009ff027e24 */ /* 0x000fe2000f8e00ff */
[C---:B--2---:R-:W-:Y:S02]  /*31c0*/  LEA R10, P0, R4.reuse, UR22, 0x2 ;  /* 0x00000016040a7c11 */ /* 0x044fe4000f8010ff */
[----:B------:R-:W-:Y:S01]  /*31d0*/  IADD3 R5, PT, PT, R17, R5, RZ ;  /* 0x0000000511057210 */ /* 0x000fe20007ffe0ff */
[----:B------:R-:W-:Y:S01]  /*31e0*/  IMAD.U32 R17, RZ, RZ, UR12 ;  /* 0x0000000cff117e24 */ /* 0x000fe2000f8e00ff */
[----:B------:R-:W-:Y:S02]  /*31f0*/  MOV R3, UR10 ;  /* 0x0000000a00037c02 */ /* 0x000fe40008000f00 */
[----:B------:R-:W-:Y:S02]  /*3200*/  LEA.HI.X R11, R4, UR23, R5, 0x2, P0 ;  /* 0x00000017040b7c11 */ /* 0x000fe400080f1405 */
[----:B------:R-:W2:Y:S04]  /*3210*/  LDG.E R16, desc[UR20][R16.64] ;  /* 0x0000001410107981 */ /* 0x000ea8000c1e1900 */
[----:B------:R-:W2:Y:S04]  /*3220*/  LDG.E R10, desc[UR20][R10.64] ;  /* 0x000000140a0a7981 */ /* 0x000ea8000c1e1900 */
[----:B------:R-:W3:Y:S01]  /*3230*/  LDG.E R2, desc[UR20][R2.64] ;  /* 0x0000001402027981 */ /* 0x000ee2000c1e1900 */
[C---:B--2---:R-:W-:Y:S01]  /*3240*/  FFMA R25, R10.reuse, R16, R25 ;  /* 0x000000100a197223 */ /* 0x044fe20000000019 */
[----:B---3--:R-:W-:-:S07]  /*3250*/  FFMA R23, R10, R2, R23 ;  /* 0x000000020a177223 */ /* 0x008fce0000000017 */
.L_x_27:
[----:B------:R-:W1:Y:S01]  /*3260*/  LDCU.64 UR12, c[0x0][0x3b0] ;  /* 0x00007600ff0c77ac */ /* 0x000e620008000a00 */
[----:B------:R-:W-:Y:S01]  /*3270*/  IMAD.MOV.U32 R13, RZ, RZ, RZ ;  /* 0x000000ffff0d7224 */ /* 0x000fe200078e00ff */
[----:B------:R-:W-:Y:S01]  /*3280*/  MOV R15, RZ ;  /* 0x000000ff000f7202 */ /* 0x000fe20000000f00 */
[----:B------:R-:W2:Y:S01]  /*3290*/  LDCU.64 UR10, c[0x0][0x388] ;  /* 0x00007100ff0a77ac */ /* 0x000ea20008000a00 */
[----:B-1----:R-:W-:-:S04]  /*32a0*/  IMAD.WIDE.U32 R12, R8, UR12, R12 ;  /* 0x0000000c080c7c25 */ /* 0x002fc8000f8e000c */
[----:B------:R-:W-:Y:S02]  /*32b0*/  IMAD R8, R8, UR13, R13 ;  /* 0x0000000d08087c24 */ /* 0x000fe4000f8e020d */
[----:B------:R-:W-:-:S04]  /*32c0*/  IMAD.WIDE.U32 R14, R12, UR18, R14 ;  /* 0x000000120c0e7c25 */ /* 0x000fc8000f8e000e */
[----:B------:R-:W-:Y:S01]  /*32d0*/  IMAD R8, R8, UR18, RZ ;  /* 0x0000001208087c24 */ /* 0x000fe2000f8e02ff */
[----:B--2---:R-:W-:-:S03]  /*32e0*/  LEA R2, P0, R14, UR10, 0x2 ;  /* 0x0000000a0e027c11 */ /* 0x004fc6000f8010ff */
[----:B------:R-:W-:Y:S01]  /*32f0*/  IMAD R3, R12, R9, R8 ;  /* 0x000000090c037224 */ /* 0x000fe200078e0208 */
[----:B------:R-:W-:-:S03]  /*3300*/  LEA R4, P1, R7, R2, 0x2 ;  /* 0x0000000207047211 */ /* 0x000fc600078210ff */
[----:B------:R-:W-:-:S05]  /*3310*/  IMAD.IADD R3, R3, 0x1, R15 ;  /* 0x0000000103037824 */ /* 0x000fca00078e020f */
[----:B------:R-:W-:-:S04]  /*3320*/  LEA.HI.X R3, R14, UR11, R3, 0x2, P0 ;  /* 0x0000000b0e037c11 */ /* 0x000fc800080f1403 */
[----:B------:R-:W-:Y:S01]  /*3330*/  LEA.HI.X R5, R7, R3, R6, 0x2, P1 ;  /* 0x0000000307057211 */ /* 0x000fe200008f1406 */
[----:B------:R-:W-:Y:S04]  /*3340*/  STG.E desc[UR20][R2.64], R25 ;  /* 0x0000001902007986 */ /* 0x000fe8000c101914 */
[----:B------:R-:W-:Y:S01]  /*3350*/  STG.E desc[UR20][R4.64], R23 ;  /* 0x0000001704007986 */ /* 0x000fe2000c101914 */
[----:B0-----:R-:W-:Y:S05]  /*3360*/  EXIT ;  /* 0x000000000000794d */ /* 0x001fea0003800000 */
        .weak           $__internal_1_$__cuda_sm20_rem_u64
        .type           $__internal_1_$__cuda_sm20_rem_u64,@function
        .size           $__internal_1_$__cuda_sm20_rem_u64,(.L_x_130 - $__internal_1_$__cuda_sm20_rem_u64)
$__internal_1_$__cuda_sm20_rem_u64:
[----:B------:R-:W0:Y:S08]  /*3370*/  I2F.U64.RP R9, UR6 ;  /* 0x0000000600097d12 */ /* 0x000e300008309000 */
[----:B0-----:R-:W0:Y:S02]  /*3380*/  MUFU.RCP R24, R9 ;  /* 0x0000000900187308 */ /* 0x001e240000001000 */
[----:B0-----:R-:W-:-:S06]  /*3390*/  IADD3 R24, PT, PT, R24, 0x1ffffffe, RZ ;  /* 0x1ffffffe18187810 */ /* 0x001fcc0007ffe0ff */
[----:B------:R-:W0:Y:S02]  /*33a0*/  F2I.U64.TRUNC R28, R24 ;  /* 0x00000018001c7311 */ /* 0x000e24000020d800 */
[----:B0-----:R-:W-:-:S04]  /*33b0*/  IMAD.WIDE.U32 R26, R28, UR6, RZ ;  /* 0x000000061c1a7c25 */ /* 0x001fc8000f8e00ff */
[C---:B------:R-:W-:Y:S01]  /*33c0*/  IMAD R11, R28.reuse, UR7, R27 ;  /* 0x000000071c0b7c24 */ /* 0x040fe2000f8e021b */
[----:B------:R-:W-:Y:S02]  /*33d0*/  IADD3 R22, P0, PT, RZ, -R26, RZ ;  /* 0x8000001aff167210 */ /* 0x000fe40007f1e0ff */
[----:B------:R-:W-:Y:S01]  /*33e0*/  MOV R27, R28 ;  /* 0x0000001c001b7202 */ /* 0x000fe20000000f00 */
[----:B------:R-:W-:Y:S02]  /*33f0*/  IMAD R11, R29, UR6, R11 ;  /* 0x000000061d0b7c24 */ /* 0x000fe4000f8e020b */
[----:B------:R-:W-:-:S04]  /*3400*/  IMAD.HI.U32 R26, R28, R22, RZ ;  /* 0x000000161c1a7227 */ /* 0x000fc800078e00ff */
[----:B------:R-:W-:-:S04]  /*3410*/  IMAD.X R11, RZ, RZ, ~R11, P0 ;  /* 0x000000ffff0b7224 */ /* 0x000fc800000e0e0b */
        /* <DEDUP_REMOVED lines=16> */
[----:B------:R-:W-:Y:S02]  /*3520*/  HFMA2 R27, -RZ, RZ, 0, 0 ;  /* 0x00000000ff1b7431 */ /* 0x000fe400000001ff */
[----:B------:R-:W-:Y:S01]  /*3530*/  IMAD.HI.U32 R22, R9, R22, RZ ;  /* 0x0000001609167227 */ /* 0x000fe200078e00ff */
[----:B------:R-:W-:-:S03]  /*3540*/  IADD3 R11, P2, PT, R11, R24, RZ ;  /* 0x000000180b0b7210 */ /* 0x000fc60007f5e0ff */
[----:B------:R-:W-:Y:S02]  /*3550*/  IMAD.X R9, R22, 0x1, R9, P0 ;  /* 0x0000000116097824 */ /* 0x000fe400000e0609 */
[----:B------:R-:W-:-:S03]  /*3560*/  IMAD.HI.U32 R26, R11, R2, RZ ;  /* 0x000000020b1a7227 */ /* 0x000fc600078e00ff */
[----:B------:R-:W-:Y:S01]  /*3570*/  IADD3.X R9, PT, PT, RZ, RZ, R9, P2, P1 ;  /* 0x000000ffff097210 */ /* 0x000fe200017e2409 */
[----:B------:R-:W-:-:S04]  /*3580*/  IMAD.WIDE.U32 R26, R11, R0, R26 ;  /* 0x000000000b1a7225 */ /* 0x000fc800078e001a */
[C---:B------:R-:W-:Y:S02]  /*3590*/  IMAD R11, R9.reuse, R0, RZ ;  /* 0x00000000090b7224 */ /* 0x040fe400078e02ff */
[----:B------:R-:W-:-:S04]  /*35a0*/  IMAD.HI.U32 R22, P0, R9, R2, R26 ;  /* 0x0000000209167227 */ /* 0x000fc8000780001a */
[----:B------:R-:W-:Y:S01]  /*35b0*/  IMAD.HI.U32 R9, R9, R0, RZ ;  /* 0x0000000009097227 */ /* 0x000fe200078e00ff */
[----:B------:R-:W-:-:S03]  /*35c0*/  IADD3 R11, P1, PT, R11, R22, RZ ;  /* 0x000000160b0b7210 */ /* 0x000fc60007f3e0ff */
[----:B------:R-:W-:Y:S02]  /*35d0*/  IMAD.X R9, RZ, RZ, R9, P0 ;  /* 0x000000ffff097224 */ /* 0x000fe400000e0609 */
[----:B------:R-:W-:-:S03]  /*35e0*/  IMAD.WIDE.U32 R26, R11, UR6, RZ ;  /* 0x000000060b1a7c25 */ /* 0x000fc6000f8e00ff */
[----:B------:R-:W-:Y:S01]  /*35f0*/  IADD3.X R9, PT, PT, RZ, R9, RZ, P1, !PT ;  /* 0x00000009ff097210 */ /* 0x000fe20000ffe4ff */
[----:B------:R-:W-:Y:S01]  /*3600*/  IMAD R22, R11, UR7, R27 ;  /* 0x000000070b167c24 */ /* 0x000fe2000f8e021b */
[----:B------:R-:W-:-:S03]  /*3610*/  IADD3 R2, P1, PT, -R26, R2, RZ ;  /* 0x000000021a027210 */ /* 0x000fc60007f3e1ff */
        /* <DEDUP_REMOVED lines=14> */
[----:B------:R-:W-:Y:S02]  /*3700*/  MOV R11, 0x0 ;  /* 0x00000000000b7802 */ /* 0x000fe40000000f00 */
[----:B------:R-:W-:-:S02]  /*3710*/  ISETP.NE.AND.EX P1, PT, RZ, UR7, PT, P1 ;  /* 0x00000007ff007c0c */ /* 0x000fc4000bf25310 */
[----:B------:R-:W-:Y:S02]  /*3720*/  SEL R0, R0, R9, P0 ;  /* 0x0000000900007207 */ /* 0x000fe40000000000 */
[----:B------:R-:W-:Y:S02]  /*3730*/  SEL R2, R2, 0xffffffff, P1 ;  /* 0xffffffff02027807 */ /* 0x000fe40000800000 */
[----:B------:R-:W-:Y:S01]  /*3740*/  SEL R9, R0, 0xffffffff, P1 ;  /* 0xffffffff00097807 */ /* 0x000fe20000800000 */
[----:B------:R-:W-:Y:S06]  /*3750*/  RET.REL.NODEC R10 `(_Z10col_kernelPfS_PKfS1_mmmm) ;  /* 0xffffffc80a287950 */ /* 0x000fec0003c3ffff */
.L_x_77:
        /* <DEDUP_REMOVED lines=10> */
.L_x_130:


//--------------------- .text._Z10row_kernelPfS_PKfS1_mmmm --------------------------
	.section	.text._Z10row_kernelPfS_PKfS1_mmmm,"ax",@progbits
	.align	128
        .global         _Z10row_kernelPfS_PKfS1_mmmm
        .type           _Z10row_kernelPfS_PKfS1_mmmm,@function
        .size           _Z10row_kernelPfS_PKfS1_mmmm,(.L_x_131 - _Z10row_kernelPfS_PKfS1_mmmm)
        .other          _Z10row_kernelPfS_PKfS1_mmmm,@"STO_CUDA_ENTRY STV_DEFAULT"
_Z10row_kernelPfS_PKfS1_mmmm:
.text._Z10row_kernelPfS_PKfS1_mmmm:
        /* <DEDUP_REMOVED lines=9> */
[----:B--2---:R-:W-:-:S02]  /*0090*/  USHF.R.U32.HI UR22, URZ, 0x1, UR9 ;  /* 0x00000001ff167899 */ /* 0x004fc40008011609 */
[----:B------:R-:W-:-:S05]  /*00a0*/  USHF.R.U64 UR23, UR8, 0x1, UR9 ;  /* 0x0000000108177899 */ /* 0x000fca0008001209 */
[----:B------:R-:W1:Y:S08]  /*00b0*/  S2UR UR4, SR_CTAID.Z ;  /* 0x00000000000479c3 */ /* 0x000e700000002700 */
        /* <DEDUP_REMOVED lines=43> */
[----:B------:R-:W-:Y:S02]  /*0370*/  MOV R15, UR15 ;  /* 0x0000000f000f7c02 */ /* 0x000fe40008000f00 */
[----:B------:R-:W-:Y:S01]  /*0380*/  IMAD.U32 R13, RZ, RZ, UR13 ;  /* 0x0000000dff0d7e24 */ /* 0x000fe2000f8e00ff */
[----:B------:R-:W0:Y:S01]  /*0390*/  LDCU.128 UR8, c[0x0][0x3b0] ;  /* 0x00007600ff0877ac */ /* 0x000e220008000c00 */
[----:B------:R-:W-:Y:S01]  /*03a0*/  UMOV UR12, UR5 ;  /* 0x00000005000c7c82 */ /* 0x000fe20008000000 */
[----:B--234-:R-:W-:-:S05]  /*03b0*/  UMOV UR13, UR4 ;  /* 0x00000004000d7c82 */ /* 0x01cfca0008000000 */
.L_x_104:
        /* <DEDUP_REMOVED lines=9> */
[----:B--2---:R-:W-:-:S06]  /*0450*/  IADD3 R16, PT, PT, R0, 0xffffffe, RZ ;  /* 0x0ffffffe00107810 */ /* 0x004fcc0007ffe0ff */
        /* <DEDUP_REMOVED lines=10> */
[----:B------:R-:W-:-:S04]  /*0500*/  @P0 IADD3 R2, PT, PT, R2, -UR24, RZ ;  /* 0x8000001802020c10 */ /* 0x000fc8000fffe0ff */
[----:B------:R-:W-:-:S13]  /*0510*/  ISETP.GE.U32.AND P0, PT, R2, UR24, PT ;  /* 0x0000001802007c0c */ /* 0x000fda000bf06070 */
[----:B------:R-:W-:Y:S01]  /*0520*/  @P0 VIADD R2, R2, -UR24 ;  /* 0x8000001802020c36 */ /* 0x000fe20008000000 */
[----:B------:R-:W-:-:S04]  /*0530*/  @!P1 LOP3.LUT R2, RZ, UR24, RZ, 0x33, !PT ;  /* 0x00000018ff029c12 */ /* 0x000fc8000f8e33ff */
[----:B------:R-:W-:Y:S01]  /*0540*/  MOV R16, R2 ;  /* 0x0000000200107202 */ /* 0x000fe20000000f00 */
[----:B------:R-:W-:Y:S06]  /*0550*/  BRA `(.L_x_82) ;  /* 0x0000000000107947 */ /* 0x000fec0003800000 */
.L_x_81:
[----:B------:R-:W-:-:S07]  /*0560*/  MOV R10, 0x580 ;  /* 0x00000580000a7802 */ /* 0x000fce0000000f00 */
[----:B01----:R-:W-:Y:S05]  /*0570*/  CALL.REL.NOINC `($__internal_2_$__cuda_sm20_rem_u64) ;  /* 0x0000003000687944 */ /* 0x003fea0003c00000 */
[----:B------:R-:W-:Y:S01]  /*0580*/  MOV R16, R2 ;  /* 0x0000000200107202 */ /* 0x000fe20000000f00 */
[----:B------:R-:W-:-:S07]  /*0590*/  IMAD.MOV.U32 R17, RZ, RZ, R7 ;  /* 0x000000ffff117224 */ /* 0x000fce00078e0007 */
.L_x_82:
[----:B01----:R-:W-:Y:S05]  /*05a0*/  BSYNC.RECONVERGENT B0 ;  /* 0x0000000000007941 */ /* 0x003fea0003800200 */
.L_x_80:
[----:B------:R-:W-:Y:S01]  /*05b0*/  MOV R18, R16 ;  /* 0x0000001000127202 */ /* 0x000fe20000000f00 */
[----:B------:R-:W-:Y:S01]  /*05c0*/  IMAD.MOV.U32 R19, RZ, RZ, R17 ;  /* 0x000000ffff137224 */ /* 0x000fe200078e0011 */
[----:B------:R-:W-:Y:S01]  /*05d0*/  MOV R16, R8 ;  /* 0x0000000800107202 */ /* 0x000fe20000000f00 */
[----:B------:R-:W-:Y:S01]  /*05e0*/  IMAD.MOV.U32 R17, RZ, RZ, RZ ;  /* 0x000000ffff117224 */ /* 0x000fe200078e00ff */
[----:B------:R-:W2:Y:S01]  /*05f0*/  LDG.E R10, desc[UR20][R14.64+-0x10] ;  /* 0xfffff0140e0a7981 */ /* 0x000ea2000c1e1900 */
[----:B------:R-:W-:-:S04]  /*0600*/  IMAD.WIDE.U32 R18, R6, UR8, R18 ;  /* 0x0000000806127c25 */ /* 0x000fc8000f8e0012 */
[----:B------:R-:W-:Y:S02]  /*0610*/  IMAD R0, R6, UR9, R19 ;  /* 0x0000000906007c24 */ /* 0x000fe4000f8e0213 */
[----:B------:R-:W-:-:S04]  /*0620*/  IMAD.WIDE.U32 R16, R18, UR10, R16 ;  /* 0x0000000a12107c25 */ /* 0x000fc8000f8e0010 */
[----:B------:R-:W-:Y:S02]  /*0630*/  IMAD R7, R0, UR10, RZ ;  /* 0x0000000a00077c24 */ /* 0x000fe4000f8e02ff */
[----:B------:R-:W3:Y:S02]  /*0640*/  LDG.E R0, desc[UR20][R12.64+-0x10] ;  /* 0xfffff0140c007981 */ /* 0x000ee4000c1e1900 */
[----:B------:R-:W-:Y:S01]  /*0650*/  IMAD R7, R18, UR11, R7 ;  /* 0x0000000b12077c24 */ /* 0x000fe2000f8e0207 */
[----:B------:R-:W-:-:S04]  /*0660*/  LEA R18, P0, R16, UR18, 0x2 ;  /* 0x0000001210127c11 */ /* 0x000fc8000f8010ff */
[----:B------:R-:W-:-:S04]  /*0670*/  IADD3 R7, PT, PT, R17, R7, RZ ;  /* 0x0000000711077210 */ /* 0x000fc80007ffe0ff */
[----:B------:R-:W-:-:S05]  /*0680*/  LEA.HI.X R19, R16, UR19, R7, 0x2, P0 ;  /* 0x0000001310137c11 */ /* 0x000fca00080f1407 */
[----:B------:R-:W3:Y:S01]  /*0690*/  LDG.E R18, desc[UR20][R18.64] ;  /* 0x0000001412127981 */ /* 0x000ee2000c1e1900 */
[----:B------:R-:W-:-:S04]  /*06a0*/  IADD3 R2, P0, PT, R4, -0x2, RZ ;  /* 0xfffffffe04027810 */ /* 0x000fc80007f1e0ff */
[----:B------:R-:W-:-:S04]  /*06b0*/  IADD3.X R16, PT, PT, R3, -0x1, RZ, P0, !PT ;  /* 0xffffffff03107810 */ /* 0x000fc800007fe4ff */
[----:B------:R-:W-:-:S04]  /*06c0*/  LOP3.LUT R7, R16, UR9, RZ, 0xfc, !PT ;  /* 0x0000000910077c12 */ /* 0x000fc8000f8efcff */
[----:B------:R-:W-:Y:S01]  /*06d0*/  ISETP.NE.U32.AND P0, PT, R7, RZ, PT ;  /* 0x000000ff0700720c */ /* 0x000fe20003f05070 */
[----:B------:R-:W-:Y:S01]  /*06e0*/  BSSY.RECONVERGENT B0, `(.L_x_83) ;  /* 0x000001c000007945 */ /* 0x000fe20003800200 */
[C---:B---3--:R-:W-:Y:S01]  /*06f0*/  FFMA R9, R18.reuse, R0, R9 ;  /* 0x0000000012097223 */ /* 0x048fe20000000009 */
[----:B--2---:R-:W-:-:S10]  /*0700*/  FFMA R11, R18, R10, R11 ;  /* 0x0000000a120b7223 */ /* 0x004fd4000000000b */
        /* <DEDUP_REMOVED lines=20> */
.L_x_84:
[----:B------:R-:W-:Y:S02]  /*0850*/  MOV R0, R16 ;  /* 0x0000001000007202 */ /* 0x000fe40000000f00 */
[----:B------:R-:W-:-:S07]  /*0860*/  MOV R10, 0x880 ;  /* 0x00000880000a7802 */ /* 0x000fce0000000f00 */
[----:B------:R-:W-:Y:S05]  /*0870*/  CALL.REL.NOINC `($__internal_2_$__cuda_sm20_rem_u64) ;  /* 0x0000002c00a87944 */ /* 0x000fea0003c00000 */
[----:B------:R-:W-:Y:S01]  /*0880*/  IMAD.MOV.U32 R16, RZ, RZ, R2 ;  /* 0x000000ffff107224 */ /* 0x000fe200078e0002 */
[----:B------:R-:W-:-:S07]  /*0890*/  MOV R17, R7 ;  /* 0x0000000700117202 */ /* 0x000fce0000000f00 */
.L_x_85:
[----:B------:R-:W-:Y:S05]  /*08a0*/  BSYNC.RECONVERGENT B0 ;  /* 0x0000000000007941 */ /* 0x000fea0003800200 */
.L_x_83:
[----:B------:R-:W-:Y:S01]  /*08b0*/  MOV R19, R17 ;  /* 0x0000001100137202 */ /* 0x000fe20000000f00 */
[----:B------:R-:W-:Y:S02]  /*08c0*/  IMAD.MOV.U32 R18, RZ, RZ, R16 ;  /* 0x000000ffff127224 */ /* 0x000fe400078e0010 */
[----:B------:R-:W-:Y:S02]  /*08d0*/  HFMA2 R17, -RZ, RZ, 0, 0 ;  /* 0x00000000ff117431 */ /* 0x000fe400000001ff */
[----:B------:R-:W-:Y:S01]  /*08e0*/  IMAD.MOV.U32 R16, RZ, RZ, R8 ;  /* 0x000000ffff107224 */ /* 0x000fe200078e0008 */
[----:B------:R-:W2:Y:S01]  /*08f0*/  LDG.E R10, desc[UR20][R14.64+-0xc] ;  /* 0xfffff4140e0a7981 */ /* 0x000ea2000c1e1900 */
[----:B------:R-:W-:-:S04]  /*0900*/  IMAD.WIDE.U32 R18, R6, UR8, R18 ;  /* 0x0000000806127c25 */ /* 0x000fc8000f8e0012 */
[----:B------:R-:W-:Y:S02]  /*0910*/  IMAD R0, R6, UR9, R19 ;  /* 0x0000000906007c24 */ /* 0x000fe4000f8e0213 */
[----:B------:R-:W-:-:S04]  /*0920*/  IMAD.WIDE.U32 R16, R18, UR10, R16 ;  /* 0x0000000a12107c25 */ /* 0x000fc8000f8e0010 */
[----:B------:R-:W-:Y:S02]  /*0930*/  IMAD R7, R0, UR10, RZ ;  /* 0x0000000a00077c24 */ /* 0x000fe4000f8e02ff */
[----:B------:R-:W3:Y:S02]  /*0940*/  LDG.E R0, desc[UR20][R12.64+-0xc] ;  /* 0xfffff4140c007981 */ /* 0x000ee4000c1e1900 */
[----:B------:R-:W-:Y:S01]  /*0950*/  IMAD R7, R18, UR11, R7 ;  /* 0x0000000b12077c24 */ /* 0x000fe2000f8e0207 */
[----:B------:R-:W-:-:S03]  /*0960*/  LEA R18, P0, R16, UR18, 0x2 ;  /* 0x0000001210127c11 */ /* 0x000fc6000f8010ff */
[----:B------:R-:W-:-:S05]  /*0970*/  IMAD.IADD R7, R17, 0x1, R7 ;  /* 0x0000000111077824 */ /* 0x000fca00078e0207 */
        /* <DEDUP_REMOVED lines=11> */
[----:B------:R-:W-:Y:S02]  /*0a30*/  MOV R16, RZ ;  /* 0x000000ff00107202 */ /* 0x000fe40000000f00 */
[----:B------:R-:W-:-:S05]  /*0a40*/  ISETP.NE.U32.AND P1, PT, RZ, UR8, PT ;  /* 0x00000008ff007c0c */ /* 0x000fca000bf25070 */
[----:B0-----:R-:W0:Y:S02]  /*0a50*/  MUFU.RCP R10, R10 ;  /* 0x0000000a000a7308 */ /* 0x001e240000001000 */
[----:B0-----:R-:W-:-:S06]  /*0a60*/  IADD3 R17, PT, PT, R10, 0xffffffe, RZ ;  /* 0x0ffffffe0a117810 */ /* 0x001fcc0007ffe0ff */
[----:B------:R-:W0:Y:S02]  /*0a70*/  F2I.FTZ.U32.TRUNC.NTZ R17, R17 ;  /* 0x0000001100117305 */ /* 0x000e24000021f000 */
[----:B0-----:R-:W-:-:S04]  /*0a80*/  IMAD.MOV R7, RZ, RZ, -R17 ;  /* 0x000000ffff077224 */ /* 0x001fc800078e0a11 */
        /* <DEDUP_REMOVED lines=12> */
.L_x_87:
[----:B------:R-:W-:Y:S01]  /*0b50*/  IMAD.MOV.U32 R0, RZ, RZ, R16 ;  /* 0x000000ffff007224 */ /* 0x000fe200078e0010 */
[----:B------:R-:W-:-:S07]  /*0b60*/  MOV R10, 0xb80 ;  /* 0x00000b80000a7802 */ /* 0x000fce0000000f00 */
[----:B------:R-:W-:Y:S05]  /*0b70*/  CALL.REL.NOINC `($__internal_2_$__cuda_sm20_rem_u64) ;  /* 0x0000002800e87944 */ /* 0x000fea0003c00000 */
[----:B------:R-:W-:Y:S01]  /*0b80*/  MOV R16, R2 ;  /* 0x0000000200107202 */ /* 0x000fe20000000f00 */
[----:B------:R-:W-:-:S07]  /*0b90*/  IMAD.MOV.U32 R17, RZ, RZ, R7 ;  /* 0x000000ffff117224 */ /* 0x000fce00078e0007 */
.L_x_88:
[----:B------:R-:W-:Y:S05]  /*0ba0*/  BSYNC.RECONVERGENT B0 ;  /* 0x0000000000007941 */ /* 0x000fea0003800200 */
.L_x_86:
        /* <DEDUP_REMOVED lines=40> */
.L_x_90:
[----:B------:R-:W-:Y:S01]  /*0e30*/  MOV R2, R4 ;  /* 0x0000000400027202 */ /* 0x000fe20000000f00 */
[----:B------:R-:W-:Y:S01]  /*0e40*/  IMAD.MOV.U32 R0, RZ, RZ, R3 ;  /* 0x000000ffff007224 */ /* 0x000fe200078e0003 */
[----:B------:R-:W-:-:S07]  /*0e50*/  MOV R10, 0xe70 ;  /* 0x00000e70000a7802 */ /* 0x000fce0000000f00 */
[----:B------:R-:W-:Y:S05]  /*0e60*/  CALL.REL.NOINC `($__internal_2_$__cuda_sm20_rem_u64) ;  /* 0x00000028002c7944 */ /* 0x000fea0003c00000 */
[----:B------:R-:W-:Y:S01]  /*0e70*/  MOV R16, R2 ;  /* 0x0000000200107202 */ /* 0x000fe20000000f00 */
[----:B------:R-:W-:-:S07]  /*0e80*/  IMAD.MOV.U32 R17, RZ, RZ, R7 ;  /* 0x000000ffff117224 */ /* 0x000fce00078e0007 */
.L_x_91:
[----:B------:R-:W-:Y:S05]  /*0e90*/  BSYNC.RECONVERGENT B0 ;  /* 0x0000000000007941 */ /* 0x000fea0003800200 */
.L_x_89:
        /* <DEDUP_REMOVED lines=15> */
[----:B------:R-:W-:-:S05]  /*0f90*/  IADD3 R2, P0, PT, R4, 0x1, RZ ;  /* 0x0000000104027810 */ /* 0x000fca0007f1e0ff */
[----:B------:R-:W-:-:S05]  /*0fa0*/  IMAD.X R16, RZ, RZ, R3, P0 ;  /* 0x000000ffff107224 */ /* 0x000fca00000e0603 */
[----:B------:R-:W-:-:S04]  /*0fb0*/  LOP3.LUT R7, R16, UR9, RZ, 0xfc, !PT ;  /* 0x0000000910077c12 */ /* 0x000fc8000f8efcff */
[----:B------:R-:W-:Y:S01]  /*0fc0*/  ISETP.NE.U32.AND P0, PT, R7, RZ, PT ;  /* 0x000000ff0700720c */ /* 0x000fe20003f05070 */
[----:B------:R-:W-:Y:S01]  /*0fd0*/  BSSY.RECONVERGENT B0, `(.L_x_92) ;  /* 0x000001c000007945 */ /* 0x000fe20003800200 */
[C---:B---3--:R-:W-:Y:S01]  /*0fe0*/  FFMA R9, R18.reuse, R0, R9 ;  /* 0x0000000012097223 */ /* 0x048fe20000000009 */
[----:B--2---:R-:W-:-:S10]  /*0ff0*/  FFMA R11, R18, R10, R11 ;  /* 0x0000000a120b7223 */ /* 0x004fd4000000000b */
[----:B------:R-:W-:Y:S05]  /*1000*/  @P0 BRA `(.L_x_93) ;  /* 0x00000000004c0947 */ /* 0x000fea0003800000 */
[----:B------:R-:W0:Y:S01]  /*1010*/  I2F.U32.RP R10, UR8 ;  /* 0x00000008000a7d06 */ /* 0x000e220008209000 */
[----:B------:R-:W-:Y:S01]  /*1020*/  HFMA2 R16, -RZ, RZ, 0, 0 ;  /* 0x00000000ff107431 */ /* 0x000fe200000001ff */
[----:B------:R-:W-:-:S06]  /*1030*/  ISETP.NE.U32.AND P1, PT, RZ, UR8, PT ;  /* 0x00000008ff007c0c */ /* 0x000fcc000bf25070 */
        /* <DEDUP_REMOVED lines=16> */
.L_x_93:
[----:B------:R-:W-:Y:S01]  /*1140*/  IMAD.MOV.U32 R0, RZ, RZ, R16 ;  /* 0x000000ffff007224 */ /* 0x000fe200078e0010 */
[----:B------:R-:W-:-:S07]  /*1150*/  MOV R10, 0x1170 ;  /* 0x00001170000a7802 */ /* 0x000fce0000000f00 */
[----:B------:R-:W-:Y:S05]  /*1160*/  CALL.REL.NOINC `($__internal_2_$__cuda_sm20_rem_u64) ;  /* 0x00000024006c7944 */ /* 0x000fea0003c00000 */
[----:B------:R-:W-:Y:S01]  /*1170*/  MOV R16, R2 ;  /* 0x0000000200107202 */ /* 0x000fe20000000f00 */
[----:B------:R-:W-:-:S07]  /*1180*/  IMAD.MOV.U32 R17, RZ, RZ, R7 ;  /* 0x000000ffff117224 */ /* 0x000fce00078e0007 */
.L_x_94:
[----:B------:R-:W-:Y:S05]  /*1190*/  BSYNC.RECONVERGENT B0 ;  /* 0x0000000000007941 */ /* 0x000fea0003800200 */
.L_x_92:
        /* <DEDUP_REMOVED lines=42> */
.L_x_96:
[----:B------:R-:W-:Y:S01]  /*1440*/  IMAD.MOV.U32 R0, RZ, RZ, R16 ;  /* 0x000000ffff007224 */ /* 0x000fe200078e0010 */
[----:B------:R-:W-:-:S07]  /*1450*/  MOV R10, 0x1470 ;  /* 0x00001470000a7802 */ /* 0x000fce0000000f00 */
[----:B------:R-:W-:Y:S05]  /*1460*/  CALL.REL.NOINC `($__internal_2_$__cuda_sm20_rem_u64) ;  /* 0x0000002000ac7944 */ /* 0x000fea0003c00000 */
[----:B------:R-:W-:Y:S01]  /*1470*/  MOV R16, R2 ;  /* 0x0000000200107202 */ /* 0x000fe20000000f00 */
[----:B------:R-:W-:-:S07]  /*1480*/  IMAD.MOV.U32 R17, RZ, RZ, R7 ;  /* 0x000000ffff117224 */ /* 0x000fce00078e0007 */
.L_x_97:
[----:B------:R-:W-:Y:S05]  /*1490*/  BSYNC.RECONVERGENT B0 ;  /* 0x0000000000007941 */ /* 0x000fea0003800200 */
.L_x_95:
        /* <DEDUP_REMOVED lines=42> */
.L_x_99:
[----:B------:R-:W-:Y:S01]  /*1740*/  IMAD.MOV.U32 R0, RZ, RZ, R16 ;  /* 0x000000ffff007224 */ /* 0x000fe200078e0010 */
[----:B------:R-:W-:-:S07]  /*1750*/  MOV R10, 0x1770 ;  /* 0x00001770000a7802 */ /* 0x000fce0000000f00 */
[----:B------:R-:W-:Y:S05]  /*1760*/  CALL.REL.NOINC `($__internal_2_$__cuda_sm20_rem_u64) ;  /* 0x0000001c00ec7944 */ /* 0x000fea0003c00000 */
[----:B------:R-:W-:Y:S01]  /*1770*/  MOV R16, R2 ;  /* 0x0000000200107202 */ /* 0x000fe20000000f00 */
[----:B------:R-:W-:-:S07]  /*1780*/  IMAD.MOV.U32 R17, RZ, RZ, R7 ;  /* 0x000000ffff117224 */ /* 0x000fce00078e0007 */
.L_x_100:
[----:B------:R-:W-:Y:S05]  /*1790*/  BSYNC.RECONVERGENT B0 ;  /* 0x0000000000007941 */ /* 0x000fea0003800200 */
.L_x_98:
        /* <DEDUP_REMOVED lines=42> */
.L_x_102:
[----:B------:R-:W-:Y:S01]  /*1a40*/  IMAD.MOV.U32 R0, RZ, RZ, R16 ;  /* 0x000000ffff007224 */ /* 0x000fe200078e0010 */
[----:B------:R-:W-:-:S07]  /*1a50*/  MOV R10, 0x1a70 ;  /* 0x00001a70000a7802 */ /* 0x000fce0000000f00 */
[----:B------:R-:W-:Y:S05]  /*1a60*/  CALL.REL.NOINC `($__internal_2_$__cuda_sm20_rem_u64) ;  /* 0x0000001c002c7944 */ /* 0x000fea0003c00000 */
[----:B------:R-:W-:Y:S01]  /*1a70*/  MOV R16, R2 ;  /* 0x0000000200107202 */ /* 0x000fe20000000f00 */
[----:B------:R-:W-:-:S07]  /*1a80*/  IMAD.MOV.U32 R17, RZ, RZ, R7 ;  /* 0x000000ffff117224 */ /* 0x000fce00078e0007 */
.L_x_103:
[----:B------:R-:W-:Y:S05]  /*1a90*/  BSYNC.RECONVERGENT B0 ;  /* 0x0000000000007941 */ /* 0x000fea0003800200 */
.L_x_101:
[----:B------:R-:W-:Y:S01]  /*1aa0*/  MOV R18, R16 ;  /* 0x0000001000127202 */ /* 0x000fe20000000f00 */
[----:B------:R-:W-:Y:S02]  /*1ab0*/  IMAD.MOV.U32 R19, RZ, RZ, R17 ;  /* 0x000000ffff137224 */ /* 0x000fe400078e0011 */
[----:B------:R-:W-:Y:S02]  /*1ac0*/  HFMA2 R17, -RZ, RZ, 0, 0 ;  /* 0x00000000ff117431 */ /* 0x000fe400000001ff */
[C---:B------:R-:W-:Y:S01]  /*1ad0*/  IMAD R7, R6.reuse, UR9, RZ ;  /* 0x0000000906077c24 */ /* 0x040fe2000f8e02ff */
[----:B------:R-:W2:Y:S01]  /*1ae0*/  LDG.E R2, desc[UR20][R14.64+0xc] ;  /* 0x00000c140e027981 */ /* 0x000ea2000c1e1900 */
[----:B------:R-:W-:-:S04]  /*1af0*/  IMAD.WIDE.U32 R18, R6, UR8, R18 ;  /* 0x0000000806127c25 */ /* 0x000fc8000f8e0012 */
[----:B------:R-:W-:Y:S01]  /*1b00*/  IMAD.MOV.U32 R16, RZ, RZ, R8 ;  /* 0x000000ffff107224 */ /* 0x000fe200078e0008 */
[----:B------:R-:W-:-:S03]  /*1b10*/  IADD3 R0, PT, PT, R7, R19, RZ ;  /* 0x0000001307007210 */ /* 0x000fc60007ffe0ff */
[----:B------:R-:W-:-:S04]  /*1b20*/  IMAD.WIDE.U32 R16, R18, UR10, R16 ;  /* 0x0000000a12107c25 */ /* 0x000fc8000f8e0010 */
[----:B------:R-:W-:Y:S02]  /*1b30*/  IMAD R7, R0, UR10, RZ ;  /* 0x0000000a00077c24 */ /* 0x000fe4000f8e02ff */
[----:B------:R0:W3:Y:S02]  /*1b40*/  LDG.E R0, desc[UR20][R12.64+0xc] ;  /* 0x00000c140c007981 */ /* 0x0000e4000c1e1900 */
[----:B------:R-:W-:Y:S01]  /*1b50*/  IMAD R7, R18, UR11, R7 ;  /* 0x0000000b12077c24 */ /* 0x000fe2000f8e0207 */
[----:B------:R-:W-:-:S03]  /*1b60*/  LEA R18, P0, R16, UR18, 0x2 ;  /* 0x0000001210127c11 */ /* 0x000fc6000f8010ff */
[----:B------:R-:W-:-:S05]  /*1b70*/  IMAD.IADD R7, R17, 0x1, R7 ;  /* 0x0000000111077824 */ /* 0x000fca00078e0207 */
        /* <DEDUP_REMOVED lines=8> */
[----:B------:R-:W-:Y:S01]  /*1c00*/  IADD3 R4, P0, PT, R4, 0x8, RZ ;  /* 0x0000000804047810 */ /* 0x000fe20007f1e0ff */
[----:B------:R-:W-:Y:S01]  /*1c10*/  IMAD.X R13, RZ, RZ, R13, P2 ;  /* 0x000000ffff0d7224 */ /* 0x000fe200010e060d */
[----:B------:R-:W-:Y:S02]  /*1c20*/  IADD3.X R15, PT, PT, RZ, R15, RZ, P1, !PT ;  /* 0x0000000fff0f7210 */ /* 0x000fe40000ffe4ff */
[----:B------:R-:W-:Y:S01]  /*1c30*/  IADD3.X R3, PT, PT, RZ, R3, RZ, P0, !PT ;  /* 0x00000003ff037210 */ /* 0x000fe200007fe4ff */
[C---:B---3--:R-:W-:Y:S01]  /*1c40*/  FFMA R9, R18.reuse, R0, R9 ;  /* 0x0000000012097223 */ /* 0x048fe20000000009 */
[----:B--2---:R-:W-:Y:S01]  /*1c50*/  FFMA R11, R18, R2, R11 ;  /* 0x00000002120b7223 */ /* 0x004fe2000000000b */
[----:B------:R-:W-:Y:S06]  /*1c60*/  BRA.U UP0, `(.L_x_104) ;  /* 0xffffffe500d47547 */ /* 0x000fec000b83ffff */
.L_x_79:
        /* <DEDUP_REMOVED lines=12> */
[----:B------:R-:W-:-:S04]  /*1d30*/  LOP3.LUT R0, R3, UR9, RZ, 0xfc, !PT ;  /* 0x0000000903007c12 */ /* 0x000fc8000f8efcff */
[----:B------:R-:W-:-:S13]  /*1d40*/  ISETP.NE.U32.AND P0, PT, R0, RZ, PT ;  /* 0x000000ff0000720c */ /* 0x000fda0003f05070 */
[----:B------:R-:W-:Y:S05]  /*1d50*/  @P0 BRA `(.L_x_107) ;  /* 0x00000000004c0947 */ /* 0x000fea0003800000 */
[----:B------:R-:W1:Y:S01]  /*1d60*/  I2F.U32.RP R2, UR8 ;  /* 0x0000000800027d06 */ /* 0x000e620008209000 */
[----:B------:R-:W-:Y:S01]  /*1d70*/  IMAD.MOV.U32 R12, RZ, RZ, RZ ;  /* 0x000000ffff0c7224 */ /* 0x000fe200078e00ff */
[----:B------:R-:W-:-:S06]  /*1d80*/  ISETP.NE.U32.AND P1, PT, RZ, UR8, PT ;  /* 0x00000008ff007c0c */ /* 0x000fcc000bf25070 */
[----:B-1----:R-:W1:Y:S02]  /*1d90*/  MUFU.RCP R2, R2 ;  /* 0x0000000200027308 */ /* 0x002e640000001000 */
[----:B-1----:R-:W-:-:S06]  /*1da0*/  VIADD R13, R2, 0xffffffe ;  /* 0x0ffffffe020d7836 */ /* 0x002fcc0000000000 */
[----:B------:R-:W1:Y:S02]  /*1db0*/  F2I.FTZ.U32.TRUNC.NTZ R13, R13 ;  /* 0x0000000d000d7305 */ /* 0x000e64000021f000 */
[----:B-1----:R-:W-:-:S05]  /*1dc0*/  IADD3 R7, PT, PT, RZ, -R13, RZ ;  /* 0x8000000dff077210 */ /* 0x002fca0007ffe0ff */
        /* <DEDUP_REMOVED lines=12> */
.L_x_107:
[----:B------:R-:W-:Y:S01]  /*1e90*/  MOV R2, R4 ;  /* 0x0000000400027202 */ /* 0x000fe20000000f00 */
[----:B------:R-:W-:Y:S01]  /*1ea0*/  IMAD.MOV.U32 R0, RZ, RZ, R3 ;  /* 0x000000ffff007224 */ /* 0x000fe200078e0003 */
[----:B------:R-:W-:-:S07]  /*1eb0*/  MOV R10, 0x1ed0 ;  /* 0x00001ed0000a7802 */ /* 0x000fce0000000f00 */
[----:B0-----:R-:W-:Y:S05]  /*1ec0*/  CALL.REL.NOINC `($__internal_2_$__cuda_sm20_rem_u64) ;  /* 0x0000001800147944 */ /* 0x001fea0003c00000 */
[----:B------:R-:W-:Y:S01]  /*1ed0*/  MOV R12, R2 ;  /* 0x00000002000c7202 */ /* 0x000fe20000000f00 */
[----:B------:R-:W-:-:S07]  /*1ee0*/  IMAD.MOV.U32 R13, RZ, RZ, R7 ;  /* 0x000000ffff0d7224 */ /* 0x000fce00078e0007 */
.L_x_108:
[----:B0-----:R-:W-:Y:S05]  /*1ef0*/  BSYNC.RECONVERGENT B0 ;  /* 0x0000000000007941 */ /* 0x001fea0003800200 */
.L_x_106:
[----:B------:R-:W0:Y:S01]  /*1f00*/  LDCU.128 UR24, c[0x0][0x3b0] ;  /* 0x00007600ff1877ac */ /* 0x000e220008000c00 */
[----:B------:R-:W-:Y:S01]  /*1f10*/  MOV R14, R8 ;  /* 0x00000008000e7202 */ /* 0x000fe20000000f00 */
[----:B------:R-:W-:Y:S01]  /*1f20*/  IMAD.MOV.U32 R15, RZ, RZ, RZ ;  /* 0x000000ffff0f7224 */ /* 0x000fe200078e00ff */
[----:B------:R-:W1:Y:S01]  /*1f30*/  LDCU.128 UR16, c[0x0][0x390] ;  /* 0x00007200ff1077ac */ /* 0x000e620008000c00 */
[----:B------:R-:W2:Y:S01]  /*1f40*/  LDCU.64 UR14, c[0x0][0x380] ;  /* 0x00007000ff0e77ac */ /* 0x000ea20008000a00 */
[----:B------:R-:W-:Y:S02]  /*1f50*/  USHF.L.U32 UR8, UR5, 0x2, URZ ;  /* 0x0000000205087899 */ /* 0x000fe400080006ff */
[----:B------:R-:W-:Y:S01]  /*1f60*/  USHF.L.U64.HI UR9, UR5, 0x2, UR4 ;  /* 0x0000000205097899 */ /* 0x000fe20008010204 */
[----:B0-----:R-:W-:-:S04]  /*1f70*/  IMAD.WIDE.U32 R12, R6, UR24, R12 ;  /* 0x00000018060c7c25 */ /* 0x001fc8000f8e000c */
[----:B------:R-:W-:Y:S01]  /*1f80*/  IMAD R0, R6, UR25, R13 ;  /* 0x0000001906007c24 */ /* 0x000fe2000f8e020d */
[----:B-1----:R-:W-:Y:S01]  /*1f90*/  UIADD3 UR10, UP0, UPT, UR8, UR16, URZ ;  /* 0x00000010080a7290 */ /* 0x002fe2000ff1e0ff */
[----:B------:R-:W-:Y:S01]  /*1fa0*/  IMAD.WIDE.U32 R16, R12, UR26, R14 ;  /* 0x0000001a0c107c25 */ /* 0x000fe2000f8e000e */
[----:B------:R-:W-:Y:S02]  /*1fb0*/  UIADD3 UR11, UP1, UPT, UR8, UR18, URZ ;  /* 0x00000012080b7290 */ /* 0x000fe4000ff3e0ff */
[----:B------:R-:W-:Y:S01]  /*1fc0*/  UIADD3.X UR8, UPT, UPT, UR9, UR17, URZ, UP0, !UPT ;  /* 0x0000001109087290 */ /* 0x000fe200087fe4ff */
[----:B------:R-:W-:Y:S01]  /*1fd0*/  IMAD R7, R0, UR26, RZ ;  /* 0x0000001a00077c24 */ /* 0x000fe2000f8e02ff */
[----:B------:R-:W-:Y:S01]  /*1fe0*/  UIADD3.X UR9, UPT, UPT, UR9, UR19, URZ, UP1, !UPT ;  /* 0x0000001309097290 */ /* 0x000fe20008ffe4ff */
[----:B--2---:R-:W-:Y:S02]  /*1ff0*/  LEA R18, P0, R16, UR14, 0x2 ;  /* 0x0000000e10127c11 */ /* 0x004fe4000f8010ff */
[----:B------:R-:W-:Y:S01]  /*2000*/  IMAD R7, R12, UR27, R7 ;  /* 0x0000001b0c077c24 */ /* 0x000fe2000f8e0207 */
[----:B------:R-:W-:Y:S01]  /*2010*/  MOV R14, UR10 ;  /* 0x0000000a000e7c02 */ /* 0x000fe20008000f00 */
[----:B------:R-:W-:Y:S01]  /*2020*/  IMAD.U32 R12, RZ, RZ, UR11 ;  /* 0x0000000bff0c7e24 */ /* 0x000fe2000f8e00ff */
[----:B------:R-:W-:Y:S01]  /*2030*/  MOV R13, UR9 ;  /* 0x00000009000d7c02 */ /* 0x000fe20008000f00 */
[----:B------:R-:W-:Y:S01]  /*2040*/  IMAD.U32 R15, RZ, RZ, UR8 ;  /* 0x00000008ff0f7e24 */ /* 0x000fe2000f8e00ff */
[----:B------:R-:W-:-:S03]  /*2050*/  IADD3 R7, PT, PT, R17, R7, RZ ;  /* 0x0000000711077210 */ /* 0x000fc60007ffe0ff */
[----:B------:R-:W2:Y:S01]  /*2060*/  LDG.E R10, desc[UR20][R12.64] ;  /* 0x000000140c0a7981 */ /* 0x000ea2000c1e1900 */
[----:B------:R-:W-:-:S03]  /*2070*/  LEA.HI.X R19, R16, UR15, R7, 0x2, P0 ;  /* 0x0000000f10137c11 */ /* 0x000fc600080f1407 */
[----:B------:R-:W3:Y:S04]  /*2080*/  LDG.E R0, desc[UR20][R14.64] ;  /* 0x000000140e007981 */ /* 0x000ee8000c1e1900 */
        /* <DEDUP_REMOVED lines=28> */
.L_x_110:
[----:B------:R-:W-:Y:S01]  /*2250*/  IMAD.MOV.U32 R0, RZ, RZ, R16 ;  /* 0x000000ffff007224 */ /* 0x000fe200078e0010 */
[----:B------:R-:W-:-:S07]  /*2260*/  MOV R10, 0x2280 ;  /* 0x00002280000a7802 */ /* 0x000fce0000000f00 */
[----:B------:R-:W-:Y:S05]  /*2270*/  CALL.REL.NOINC `($__internal_2_$__cuda_sm20_rem_u64) ;  /* 0x0000001400287944 */ /* 0x000fea0003c00000 */
[----:B------:R-:W-:Y:S01]  /*2280*/  MOV R16, R2 ;  /* 0x0000000200107202 */ /* 0x000fe20000000f00 */
[----:B------:R-:W-:-:S07]  /*2290*/  IMAD.MOV.U32 R17, RZ, RZ, R7 ;  /* 0x000000ffff117224 */ /* 0x000fce00078e0007 */
.L_x_111:
[----:B------:R-:W-:Y:S05]  /*22a0*/  BSYNC.RECONVERGENT B0 ;  /* 0x0000000000007941 */ /* 0x000fea0003800200 */
.L_x_109:
[----:B------:R-:W0:Y:S01]  /*22b0*/  LDCU.128 UR8, c[0x0][0x3b0] ;  /* 0x00007600ff0877ac */ /* 0x000e220008000c00 */
[----:B------:R-:W-:Y:S01]  /*22c0*/  MOV R18, R16 ;  /* 0x0000001000127202 */ /* 0x000fe20000000f00 */
[----:B------:R-:W-:Y:S01]  /*22d0*/  IMAD.MOV.U32 R19, RZ, RZ, R17 ;  /* 0x000000ffff137224 */ /* 0x000fe200078e0011 */
[----:B------:R-:W-:Y:S01]  /*22e0*/  MOV R16, R8 ;  /* 0x0000000800107202 */ /* 0x000fe20000000f00 */
[----:B------:R-:W1:Y:S01]  /*22f0*/  LDCU.64 UR14, c[0x0][0x380] ;  /* 0x00007000ff0e77ac */ /* 0x000e620008000a00 */
[----:B------:R-:W-:Y:S01]  /*2300*/  IMAD.MOV.U32 R17, RZ, RZ, RZ ;  /* 0x000000ffff117224 */ /* 0x000fe200078e00ff */
[----:B------:R-:W2:Y:S01]  /*2310*/  LDG.E R10, desc[UR20][R12.64+0x4] ;  /* 0x000004140c0a7981 */ /* 0x000ea2000c1e1900 */
[----:B0-----:R-:W-:-:S04]  /*2320*/  IMAD.WIDE.U32 R18, R6, UR8, R18 ;  /* 0x0000000806127c25 */ /* 0x001fc8000f8e0012 */
[----:B------:R-:W-:Y:S02]  /*2330*/  IMAD R0, R6, UR9, R19 ;  /* 0x0000000906007c24 */ /* 0x000fe4000f8e0213 */
[----:B------:R-:W-:-:S04]  /*2340*/  IMAD.WIDE.U32 R16, R18, UR10, R16 ;  /* 0x0000000a12107c25 */ /* 0x000fc8000f8e0010 */
[----:B------:R-:W-:Y:S02]  /*2350*/  IMAD R7, R0, UR10, RZ ;  /* 0x0000000a00077c24 */ /* 0x000fe4000f8e02ff */
[----:B------:R-:W3:Y:S02]  /*2360*/  LDG.E R0, desc[UR20][R14.64+0x4] ;  /* 0x000004140e007981 */ /* 0x000ee4000c1e1900 */
[----:B------:R-:W-:Y:S01]  /*2370*/  IMAD R7, R18, UR11, R7 ;  /* 0x0000000b12077c24 */ /* 0x000fe2000f8e0207 */
[----:B-1----:R-:W-:-:S04]  /*2380*/  LEA R18, P0, R16, UR14, 0x2 ;  /* 0x0000000e10127c11 */ /* 0x002fc8000f8010ff */
        /* <DEDUP_REMOVED lines=30> */
.L_x_113:
[----:B------:R-:W-:Y:S01]  /*2570*/  IMAD.MOV.U32 R0, RZ, RZ, R16 ;  /* 0x000000ffff007224 */ /* 0x000fe200078e0010 */
[----:B------:R-:W-:-:S07]  /*2580*/  MOV R10, 0x25a0 ;  /* 0x000025a0000a7802 */ /* 0x000fce0000000f00 */
[----:B------:R-:W-:Y:S05]  /*2590*/  CALL.REL.NOINC `($__internal_2_$__cuda_sm20_rem_u64) ;  /* 0x0000001000607944 */ /* 0x000fea0003c00000 */
[----:B------:R-:W-:Y:S01]  /*25a0*/  MOV R16, R2 ;  /* 0x0000000200107202 */ /* 0x000fe20000000f00 */
[----:B------:R-:W-:-:S07]  /*25b0*/  IMAD.MOV.U32 R17, RZ, RZ, R7 ;  /* 0x000000ffff117224 */ /* 0x000fce00078e0007 */
.L_x_114:
[----:B------:R-:W-:Y:S05]  /*25c0*/  BSYNC.RECONVERGENT B0 ;  /* 0x0000000000007941 */ /* 0x000fea0003800200 */
.L_x_112:
        /* <DEDUP_REMOVED lines=44> */
.L_x_116:
[----:B------:R-:W-:Y:S01]  /*2890*/  IMAD.MOV.U32 R2, RZ, RZ, R7 ;  /* 0x000000ffff027224 */ /* 0x000fe200078e0007 */
[----:B------:R-:W-:Y:S02]  /*28a0*/  MOV R0, R4 ;  /* 0x0000000400007202 */ /* 0x000fe40000000f00 */
[----:B------:R-:W-:-:S07]  /*28b0*/  MOV R10, 0x28d0 ;  /* 0x000028d0000a7802 */ /* 0x000fce0000000f00 */
[----:B------:R-:W-:Y:S05]  /*28c0*/  CALL.REL.NOINC `($__internal_2_$__cuda_sm20_rem_u64) ;  /* 0x0000000c00947944 */ /* 0x000fea0003c00000 */
[----:B------:R-:W-:-:S07]  /*28d0*/  IMAD.MOV.U32 R3, RZ, RZ, R7 ;  /* 0x000000ffff037224 */ /* 0x000fce00078e0007 */
.L_x_117:
[----:B------:R-:W-:Y:S05]  /*28e0*/  BSYNC.RECONVERGENT B0 ;  /* 0x0000000000007941 */ /* 0x000fea0003800200 */
.L_x_115:
[----:B------:R-:W0:Y:S01]  /*28f0*/  LDCU.128 UR8, c[0x0][0x3b0] ;  /* 0x00007600ff0877ac */ /* 0x000e220008000c00 */
[----:B------:R-:W-:Y:S02]  /*2900*/  HFMA2 R17, -RZ, RZ, 0, 0 ;  /* 0x00000000ff117431 */ /* 0x000fe400000001ff */
[----:B------:R-:W-:Y:S01]  /*2910*/  IMAD.MOV.U32 R16, RZ, RZ, R8 ;  /* 0x000000ffff107224 */ /* 0x000fe200078e0008 */
[----:B------:R-:W2:Y:S01]  /*2920*/  LDG.E R14, desc[UR20][R14.64+0xc] ;  /* 0x00000c140e0e7981 */ /* 0x000ea2000c1e1900 */
[----:B------:R-:W1:Y:S03]  /*2930*/  LDCU.64 UR14, c[0x0][0x380] ;  /* 0x00007000ff0e77ac */ /* 0x000e660008000a00 */
[----:B------:R-:W3:Y:S01]  /*2940*/  LDG.E R12, desc[UR20][R12.64+0xc] ;  /* 0x00000c140c0c7981 */ /* 0x000ee2000c1e1900 */
[----:B0-----:R-:W-:-:S04]  /*2950*/  IMAD.WIDE.U32 R2, R6, UR8, R2 ;  /* 0x0000000806027c25 */ /* 0x001fc8000f8e0002 */
[----:B------:R-:W-:Y:S02]  /*2960*/  IMAD R7, R6, UR9, RZ ;  /* 0x0000000906077c24 */ /* 0x000fe4000f8e02ff */
[----:B------:R-:W-:-:S03]  /*2970*/  IMAD.WIDE.U32 R16, R2, UR10, R16 ;  /* 0x0000000a02107c25 */ /* 0x000fc6000f8e0010 */
[----:B------:R-:W-:-:S05]  /*2980*/  IADD3 R0, PT, PT, R7, R3, RZ ;  /* 0x0000000307007210 */ /* 0x000fca0007ffe0ff */
[----:B------:R-:W-:-:S04]  /*2990*/  IMAD R3, R0, UR10, RZ ;  /* 0x0000000a00037c24 */ /* 0x000fc8000f8e02ff */
[----:B------:R-:W-:Y:S01]  /*29a0*/  IMAD R3, R2, UR11, R3 ;  /* 0x0000000b02037c24 */ /* 0x000fe2000f8e0203 */
        /* <DEDUP_REMOVED lines=8> */
.L_x_105:
        /* <DEDUP_REMOVED lines=13> */
[----:B------:R-:W-:Y:S02]  /*2b00*/  MOV R12, RZ ;  /* 0x000000ff000c7202 */ /* 0x000fe40000000f00 */
[----:B------:R-:W-:-:S05]  /*2b10*/  ISETP.NE.U32.AND P1, PT, RZ, UR8, PT ;  /* 0x00000008ff007c0c */ /* 0x000fca000bf25070 */
[----:B-1----:R-:W1:Y:S02]  /*2b20*/  MUFU.RCP R2, R2 ;  /* 0x0000000200027308 */ /* 0x002e640000001000 */
[----:B-1----:R-:W-:-:S06]  /*2b30*/  IADD3 R13, PT, PT, R2, 0xffffffe, RZ ;  /* 0x0ffffffe020d7810 */ /* 0x002fcc0007ffe0ff */
[----:B------:R-:W1:Y:S02]  /*2b40*/  F2I.FTZ.U32.TRUNC.NTZ R13, R13 ;  /* 0x0000000d000d7305 */ /* 0x000e64000021f000 */
[----:B-1----:R-:W-:-:S04]  /*2b50*/  IMAD.MOV R7, RZ, RZ, -R13 ;  /* 0x000000ffff077224 */ /* 0x002fc800078e0a0d */
[----:B------:R-:W-:-:S04]  /*2b60*/  IMAD R7, R7, UR8, RZ ;  /* 0x0000000807077c24 */ /* 0x000fc8000f8e02ff */
[----:B------:R-:W-:-:S04]  /*2b70*/  IMAD.HI.U32 R7, R13, R7, R12 ;  /* 0x000000070d077227 */ /* 0x000fc800078e000c */
[----:B------:R-:W-:Y:S02]  /*2b80*/  HFMA2 R13, -RZ, RZ, 0, 0 ;  /* 0x00000000ff0d7431 */ /* 0x000fe400000001ff */
        /* <DEDUP_REMOVED lines=9> */
.L_x_120:
[----:B------:R-:W-:Y:S01]  /*2c20*/  IMAD.MOV.U32 R2, RZ, RZ, R4 ;  /* 0x000000ffff027224 */ /* 0x000fe200078e0004 */
[----:B------:R-:W-:Y:S02]  /*2c30*/  MOV R0, R3 ;  /* 0x0000000300007202 */ /* 0x000fe40000000f00 */
[----:B------:R-:W-:-:S07]  /*2c40*/  MOV R10, 0x2c60 ;  /* 0x00002c60000a7802 */ /* 0x000fce0000000f00 */
[----:B0-----:R-:W-:Y:S05]  /*2c50*/  CALL.REL.NOINC `($__internal_2_$__cuda_sm20_rem_u64) ;  /* 0x0000000800b07944 */ /* 0x001fea0003c00000 */
[----:B------:R-:W-:Y:S01]  /*2c60*/  IMAD.MOV.U32 R12, RZ, RZ, R2 ;  /* 0x000000ffff0c7224 */ /* 0x000fe200078e0002 */
[----:B------:R-:W-:-:S07]  /*2c70*/  MOV R13, R7 ;  /* 0x00000007000d7202 */ /* 0x000fce0000000f00 */
.L_x_121:
[----:B0-----:R-:W-:Y:S05]  /*2c80*/  BSYNC.RECONVERGENT B0 ;  /* 0x0000000000007941 */ /* 0x001fea0003800200 */
.L_x_119:
[----:B------:R-:W0:Y:S01]  /*2c90*/  LDCU.128 UR24, c[0x0][0x3b0] ;  /* 0x00007600ff1877ac */ /* 0x000e220008000c00 */
[----:B------:R-:W-:Y:S02]  /*2ca0*/  HFMA2 R15, -RZ, RZ, 0, 0 ;  /* 0x00000000ff0f7431 */ /* 0x000fe400000001ff */
[----:B------:R-:W-:Y:S01]  /*2cb0*/  IMAD.MOV.U32 R14, RZ, RZ, R8 ;  /* 0x000000ffff0e7224 */ /* 0x000fe200078e0008 */
        /* <DEDUP_REMOVED lines=12> */
[----:B--2---:R-:W-:Y:S01]  /*2d80*/  LEA R18, P0, R16, UR10, 0x2 ;  /* 0x0000000a10127c11 */ /* 0x004fe2000f8010ff */
[----:B------:R-:W-:Y:S02]  /*2d90*/  IMAD.U32 R14, RZ, RZ, UR16 ;  /* 0x00000010ff0e7e24 */ /* 0x000fe4000f8e00ff */
[----:B------:R-:W-:Y:S01]  /*2da0*/  IMAD R7, R12, UR27, R7 ;  /* 0x0000001b0c077c24 */ /* 0x000fe2000f8e0207 */
[----:B------:R-:W-:Y:S01]  /*2db0*/  MOV R12, UR18 ;  /* 0x00000012000c7c02 */ /* 0x000fe20008000f00 */
[----:B------:R-:W-:Y:S01]  /*2dc0*/  IMAD.U32 R13, RZ, RZ, UR19 ;  /* 0x00000013ff0d7e24 */ /* 0x000fe2000f8e00ff */
[----:B------:R-:W-:Y:S01]  /*2dd0*/  MOV R15, UR17 ;  /* 0x00000011000f7c02 */ /* 0x000fe20008000f00 */
[----:B------:R-:W-:-:S03]  /*2de0*/  IMAD.IADD R7, R17, 0x1, R7 ;  /* 0x0000000111077824 */ /* 0x000fc600078e0207 */
[----:B------:R-:W2:Y:S02]  /*2df0*/  LDG.E R2, desc[UR20][R12.64] ;  /* 0x000000140c027981 */ /* 0x000ea4000c1e1900 */
[----:B------:R-:W-:Y:S02]  /*2e00*/  LEA.HI.X R19, R16, UR11, R7, 0x2, P0 ;  /* 0x0000000b10137c11 */ /* 0x000fe400080f1407 */
[----:B------:R-:W3:Y:S04]  /*2e10*/  LDG.E R0, desc[UR20][R14.64] ;  /* 0x000000140e007981 */ /* 0x000ee8000c1e1900 */
[----:B------:R-:W3:Y:S01]  /*2e20*/  LDG.E R18, desc[UR20][R18.64] ;  /* 0x0000001412127981 */ /* 0x000ee2000c1e1900 */
[----:B------:R-:W-:-:S04]  /*2e30*/  IADD3 R7, P0, PT, R4, 0x1, RZ ;  /* 0x0000000104077810 */ /* 0x000fc80007f1e0ff */
[----:B------:R-:W-:-:S04]  /*2e40*/  IADD3.X R4, PT, PT, RZ, R3, RZ, P0, !PT ;  /* 0x00000003ff047210 */ /* 0x000fc800007fe4ff */
        /* <DEDUP_REMOVED lines=25> */
.L_x_123:
[----:B------:R-:W-:Y:S01]  /*2fe0*/  MOV R2, R7 ;  /* 0x0000000700027202 */ /* 0x000fe20000000f00 */
[----:B------:R-:W-:Y:S01]  /*2ff0*/  IMAD.MOV.U32 R0, RZ, RZ, R4 ;  /* 0x000000ffff007224 */ /* 0x000fe200078e0004 */
[----:B------:R-:W-:-:S07]  /*3000*/  MOV R10, 0x3020 ;  /* 0x00003020000a7802 */ /* 0x000fce0000000f00 */
[----:B------:R-:W-:Y:S05]  /*3010*/  CALL.REL.NOINC `($__internal_2_$__cuda_sm20_rem_u64) ;  /* 0x0000000400c07944 */ /* 0x000fea0003c00000 */
[----:B------:R-:W-:-:S07]  /*3020*/  MOV R3, R7 ;  /* 0x0000000700037202 */ /* 0x000fce0000000f00 */
.L_x_124:
[----:B------:R-:W-:Y:S05]  /*3030*/  BSYNC.RECONVERGENT B0 ;  /* 0x0000000000007941 */ /* 0x000fea0003800200 */
.L_x_122:
[----:B------:R-:W0:Y:S01]  /*3040*/  LDCU.128 UR8, c[0x0][0x3b0] ;  /* 0x00007600ff0877ac */ /* 0x000e220008000c00 */
[----:B------:R-:W-:Y:S01]  /*3050*/  MOV R16, R8 ;  /* 0x0000000800107202 */ /* 0x000fe20000000f00 */
[----:B------:R-:W-:Y:S01]  /*3060*/  IMAD.MOV.U32 R17, RZ, RZ, RZ ;  /* 0x000000ffff117224 */ /* 0x000fe200078e00ff */
[----:B------:R-:W2:Y:S01]  /*3070*/  LDG.E R14, desc[UR20][R14.64+0x4] ;  /* 0x000004140e0e7981 */ /* 0x000ea2000c1e1900 */
[----:B------:R-:W1:Y:S03]  /*3080*/  LDCU.64 UR14, c[0x0][0x380] ;  /* 0x00007000ff0e77ac */ /* 0x000e660008000a00 */
[----:B------:R-:W3:Y:S01]  /*3090*/  LDG.E R12, desc[UR20][R12.64+0x4] ;  /* 0x000004140c0c7981 */ /* 0x000ee2000c1e1900 */
[----:B0-----:R-:W-:-:S04]  /*30a0*/  IMAD.WIDE.U32 R2, R6, UR8, R2 ;  /* 0x0000000806027c25 */ /* 0x001fc8000f8e0002 */
[----:B------:R-:W-:Y:S02]  /*30b0*/  IMAD R7, R6, UR9, RZ ;  /* 0x0000000906077c24 */ /* 0x000fe4000f8e02ff */
[----:B------:R-:W-:-:S04]  /*30c0*/  IMAD.WIDE.U32 R16, R2, UR10, R16 ;  /* 0x0000000a02107c25 */ /* 0x000fc8000f8e0010 */
[----:B------:R-:W-:-:S04]  /*30d0*/  IMAD.IADD R0, R7, 0x1, R3 ;  /* 0x0000000107007824 */ /* 0x000fc800078e0203 */
[----:B------:R-:W-:-:S04]  /*30e0*/  IMAD R3, R0, UR10, RZ ;  /* 0x0000000a00037c24 */ /* 0x000fc8000f8e02ff */
        /* <DEDUP_REMOVED lines=9> */
.L_x_118:
        /* <DEDUP_REMOVED lines=30> */
.L_x_126:
[----:B------:R-:W-:Y:S02]  /*3360*/  MOV R2, R7 ;  /* 0x0000000700027202 */ /* 0x000fe40000000f00 */
[----:B------:R-:W-:-:S07]  /*3370*/  MOV R10, 0x3390 ;  /* 0x00003390000a7802 */ /* 0x000fce0000000f00 */
[----:B0-----:R-:W-:Y:S05]  /*3380*/  CALL.REL.NOINC `($__internal_2_$__cuda_sm20_rem_u64) ;  /* 0x0000000000e47944 */ /* 0x001fea0003c00000 */
[----:B------:R-:W-:-:S07]  /*3390*/  IMAD.MOV.U32 R3, RZ, RZ, R7 ;  /* 0x000000ffff037224 */ /* 0x000fce00078e0007 */
.L_x_127:
[----:B0-----:R-:W-:Y:S05]  /*33a0*/  BSYNC.RECONVERGENT B0 ;  /* 0x0000000000007941 */ /* 0x001fea0003800200 */
.L_x_125:
        /* <DEDUP_REMOVED lines=8> */
[----:B------:R-:W-:Y:S01]  /*3430*/  IMAD R7, R6, UR9, RZ ;  /* 0x0000000906077c24 */ /* 0x000fe2000f8e02ff */
[----:B-1----:R-:W-:Y:S01]  /*3440*/  UIADD3 UR15, UP0, UPT, UR13, UR16, URZ ;  /* 0x000000100d0f7290 */ /* 0x002fe2000ff1e0ff */
[----:B------:R-:W-:Y:S01]  /*3450*/  IMAD.WIDE.U32 R12, R2, UR10, R12 ;  /* 0x0000000a020c7c25 */ /* 0x000fe2000f8e000c */
[----:B------:R-:W-:Y:S02]  /*3460*/  UIADD3 UR13, UP1, UPT, UR13, UR18, URZ ;  /* 0x000000120d0d7290 */ /* 0x000fe4000ff3e0ff */
[----:B------:R-:W-:Y:S01]  /*3470*/  IADD3 R0, PT, PT, R7, R3, RZ ;  /* 0x0000000307007210 */ /* 0x000fe20007ffe0ff */
[----:B------:R-:W-:Y:S01]  /*3480*/  UIADD3.X UR16, UPT, UPT, UR14, UR17, URZ, UP0, !UPT ;  /* 0x000000110e107290 */ /* 0x000fe200087fe4ff */
[----:B------:R-:W-:Y:S01]  /*3490*/  IMAD.U32 R14, RZ, RZ, UR15 ;  /* 0x0000000fff0e7e24 */ /* 0x000fe2000f8e00ff */
[----:B------:R-:W-:Y:S01]  /*34a0*/  UIADD3.X UR14, UPT, UPT, UR14, UR19, URZ, UP1, !UPT ;  /* 0x000000130e0e7290 */ /* 0x000fe20008ffe4ff */
[----:B------:R-:W-:Y:S01]  /*34b0*/  MOV R16, UR13 ;  /* 0x0000000d00107c02 */ /* 0x000fe20008000f00 */
[----:B------:R-:W-:-:S02]  /*34c0*/  IMAD R3, R0, UR10, RZ ;  /* 0x0000000a00037c24 */ /* 0x000fc4000f8e02ff */
[----:B------:R-:W-:Y:S02]  /*34d0*/  MOV R15, UR16 ;  /* 0x00000010000f7c02 */ /* 0x000fe40008000f00 */
[----:B------:R-:W-:Y:S01]  /*34e0*/  IMAD R3, R2, UR11, R3 ;  /* 0x0000000b02037c24 */ /* 0x000fe2000f8e0203 */
[C---:B--2---:R-:W-:Y:S02]  /*34f0*/  LEA R2, P0, R12.reuse, UR24, 0x2 ;  /* 0x000000180c027c11 */ /* 0x044fe4000f8010ff */
[----:B------:R-:W-:Y:S01]  /*3500*/  MOV R17, UR14 ;  /* 0x0000000e00117c02 */ /* 0x000fe20008000f00 */
[----:B------:R-:W-:Y:S01]  /*3510*/  IMAD.IADD R3, R13, 0x1, R3 ;  /* 0x000000010d037824 */ /* 0x000fe200078e0203 */
[----:B------:R-:W2:Y:S04]  /*3520*/  LDG.E R14, desc[UR20][R14.64] ;  /* 0x000000140e0e7981 */ /* 0x000ea8000c1e1900 */
[----:B------:R-:W-:Y:S01]  /*3530*/  LEA.HI.X R3, R12, UR25, R3, 0x2, P0 ;  /* 0x000000190c037c11 */ /* 0x000fe200080f1403 */
[----:B------:R-:W3:Y:S04]  /*3540*/  LDG.E R16, desc[UR20][R16.64] ;  /* 0x0000001410107981 */ /* 0x000ee8000c1e1900 */
[----:B------:R-:W2:Y:S02]  /*3550*/  LDG.E R2, desc[UR20][R2.64] ;  /* 0x0000001402027981 */ /* 0x000ea4000c1e1900 */
[C---:B--2---:R-:W-:Y:S01]  /*3560*/  FFMA R9, R2.reuse, R14, R9 ;  /* 0x0000000e02097223 */ /* 0x044fe20000000009 */
[----:B---3--:R-:W-:-:S07]  /*3570*/  FFMA R11, R2, R16, R11 ;  /* 0x00000010020b7223 */ /* 0x008fce000000000b */
.L_x_78:
[C---:B------:R-:W-:Y:S01]  /*3580*/  IMAD.WIDE.U32 R2, R6.reuse, UR8, RZ ;  /* 0x0000000806027c25 */ /* 0x040fe2000f8e00ff */
[----:B------:R-:W-:Y:S01]  /*3590*/  MOV R13, RZ ;  /* 0x000000ff000d7202 */ /* 0x000fe20000000f00 */
[----:B------:R-:W1:Y:S01]  /*35a0*/  LDCU.64 UR14, c[0x0][0x388] ;  /* 0x00007100ff0e77ac */ /* 0x000e620008000a00 */
[C---:B------:R-:W-:Y:S01]  /*35b0*/  IADD3 R15, P0, PT, R5.reuse, UR23, RZ ;  /* 0x00000017050f7c10 */ /* 0x040fe2000ff1e0ff */
[----:B------:R-:W-:Y:S02]  /*35c0*/  IMAD R6, R6, UR9, R3 ;  /* 0x0000000906067c24 */ /* 0x000fe4000f8e0203 */
[----:B------:R-:W-:Y:S01]  /*35d0*/  IMAD.MOV.U32 R12, RZ, RZ, R8 ;  /* 0x000000ffff0c7224 */ /* 0x000fe200078e0008 */
[----:B------:R-:W-:Y:S01]  /*35e0*/  IADD3.X R0, PT, PT, RZ, UR22, RZ, P0, !PT ;  /* 0x00000016ff007c10 */ /* 0x000fe200087fe4ff */
[----:B------:R-:W-:Y:S02]  /*35f0*/  IMAD R3, R6, UR10, RZ ;  /* 0x0000000a06037c24 */ /* 0x000fe4000f8e02ff */
[----:B------:R-:W-:-:S04]  /*3600*/  IMAD.WIDE.U32 R6, R5, UR10, R12 ;  /* 0x0000000a05067c25 */ /* 0x000fc8000f8e000c */
[----:B------:R-:W-:-:S04]  /*3610*/  IMAD.WIDE.U32 R12, R2, UR10, R12 ;  /* 0x0000000a020c7c25 */ /* 0x000fc8000f8e000c */
[----:B------:R-:W-:Y:S02]  /*3620*/  IMAD R17, R2, UR11, R3 ;  /* 0x0000000b02117c24 */ /* 0x000fe4000f8e0203 */
[----:B------:R-:W-:Y:S02]  /*3630*/  IMAD R7, R5, UR11, R7 ;  /* 0x0000000b05077c24 */ /* 0x000fe4000f8e0207 */
[----:B------:R-:W-:Y:S02]  /*3640*/  IMAD.IADD R13, R17, 0x1, R13 ;  /* 0x00000001110d7824 */ /* 0x000fe400078e020d */
[----:B------:R-:W-:Y:S02]  /*3650*/  IMAD R0, R0, UR10, RZ ;  /* 0x0000000a00007c24 */ /* 0x000fe4000f8e02ff */
[----:B------:R-:W-:-:S04]  /*3660*/  IMAD.WIDE.U32 R2, R2, UR10, R6 ;  /* 0x0000000a02027c25 */ /* 0x000fc8000f8e0006 */
[----:B------:R-:W-:Y:S01]  /*3670*/  IMAD R19, R15, UR11, R0 ;  /* 0x0000000b0f137c24 */ /* 0x000fe2000f8e0200 */
[----:B------:R-:W-:Y:S01]  /*3680*/  IADD3 R7, PT, PT, R3, R17, RZ ;  /* 0x0000001103077210 */ /* 0x000fe20007ffe0ff */
[----:B------:R-:W-:Y:S01]  /*3690*/  IMAD.WIDE.U32 R4, R15, UR10, R12 ;  /* 0x0000000a0f047c25 */ /* 0x000fe2000f8e000c */
[----:B-1----:R-:W-:-:S04]  /*36a0*/  LEA R6, P0, R2, UR14, 0x2 ;  /* 0x0000000e02067c11 */ /* 0x002fc8000f8010ff */
[----:B------:R-:W-:Y:S02]  /*36b0*/  IADD3 R3, PT, PT, R5, R19, RZ ;  /* 0x0000001305037210 */ /* 0x000fe40007ffe0ff */
[----:B------:R-:W-:Y:S02]  /*36c0*/  LEA R12, P1, R4, UR14, 0x2 ;  /* 0x0000000e040c7c11 */ /* 0x000fe4000f8210ff */
[----:B------:R-:W-:Y:S02]  /*36d0*/  LEA.HI.X R7, R2, UR15, R7, 0x2, P0 ;  /* 0x0000000f02077c11 */ /* 0x000fe400080f1407 */
[----:B------:R-:W-:-:S03]  /*36e0*/  LEA.HI.X R13, R4, UR15, R3, 0x2, P1 ;  /* 0x0000000f040d7c11 */ /* 0x000fc600088f1403 */
[----:B------:R-:W-:Y:S04]  /*36f0*/  STG.E desc[UR20][R6.64], R9 ;  /* 0x0000000906007986 */ /* 0x000fe8000c101914 */
[----:B------:R-:W-:Y:S01]  /*3700*/  STG.E desc[UR20][R12.64], R11 ;  /* 0x0000000b0c007986 */ /* 0x000fe2000c101914 */
[----:B0-----:R-:W-:Y:S05]  /*3710*/  EXIT ;  /* 0x000000000000794d */ /* 0x001fea0003800000 */
        .weak           $__internal_2_$__cuda_sm20_rem_u64
        .type           $__internal_2_$__cuda_sm20_rem_u64,@function
        .size           $__internal_2_$__cuda_sm20_rem_u64,(.L_x_131 - $__internal_2_$__cuda_sm20_rem_u64)
$__internal_2_$__cuda_sm20_rem_u64:
[----:B------:R-:W0:Y:S08]  /*3720*/  I2F.U64.RP R18, UR6 ;  /* 0x0000000600127d12 */ /* 0x000e300008309000 */
[----:B0-----:R-:W0:Y:S02]  /*3730*/  MUFU.RCP R16, R18 ;  /* 0x0000001200107308 */ /* 0x001e240000001000 */
[----:B0-----:R-:W-:-:S06]  /*3740*/  VIADD R16, R16, 0x1ffffffe ;  /* 0x1ffffffe10107836 */ /* 0x001fcc0000000000 */
[----:B------:R-:W0:Y:S02]  /*3750*/  F2I.U64.TRUNC R16, R16 ;  /* 0x0000001000107311 */ /* 0x000e24000020d800 */
[----:B0-----:R-:W-:-:S04]  /*3760*/  IMAD.WIDE.U32 R20, R16, UR6, RZ ;  /* 0x0000000610147c25 */ /* 0x001fc8000f8e00ff */
[C---:B------:R-:W-:Y:S01]  /*3770*/  IMAD R7, R16.reuse, UR7, R21 ;  /* 0x0000000710077c24 */ /* 0x040fe2000f8e0215 */
[----:B------:R-:W-:Y:S02]  /*3780*/  IADD3 R19, P0, PT, RZ, -R20, RZ ;  /* 0x80000014ff137210 */ /* 0x000fe40007f1e0ff */
[----:B------:R-:W-:Y:S01]  /*3790*/  MOV R21, R16 ;  /* 0x0000001000157202 */ /* 0x000fe20000000f00 */
        /* <DEDUP_REMOVED lines=34> */
[----:B------:R-:W-:-:S03]  /*39c0*/  IADD3 R2, P1, PT, -R18, R2, RZ ;  /* 0x0000000212027210 */ /* 0x000fc60007f3e1ff */
[----:B------:R-:W-:Y:S01]  /*39d0*/  IMAD R7, R7, UR6, R16 ;  /* 0x0000000607077c24 */ /* 0x000fe2000f8e0210 */
[----:B------:R-:W-:Y:S02]  /*39e0*/  ISETP.GE.U32.AND P0, PT, R2, UR6, PT ;  /* 0x0000000602007c0c */ /* 0x000fe4000bf06070 */
[----:B------:R-:W-:Y:S01]  /*39f0*/  MOV R16, R10 ;  /* 0x0000000a00107202 */ /* 0x000fe20000000f00 */
        /* <DEDUP_REMOVED lines=10> */
[----:B------:R-:W-:Y:S01]  /*3aa0*/  SEL R2, R2, R17, P0 ;  /* 0x0000001102027207 */ /* 0x000fe20000000000 */
[----:B------:R-:W-:Y:S01]  /*3ab0*/  HFMA2 R17, -RZ, RZ, 0, 0 ;  /* 0x00000000ff117431 */ /* 0x000fe200000001ff */
[----:B------:R-:W-:Y:S02]  /*3ac0*/  IADD3.X R0, PT, PT, R7, ~UR7, RZ, P2, !PT ;  /* 0x8000000707007c10 */ /* 0x000fe400097fe4ff */
[----:B------:R-:W-:Y:S02]  /*3ad0*/  ISETP.NE.AND.EX P1, PT, RZ, UR7, PT, P1 ;  /* 0x00000007ff007c0c */ /* 0x000fe4000bf25310 */
[----:B------:R-:W-:-:S02]  /*3ae0*/  SEL R0, R0, R7, P0 ;  /* 0x0000000700007207 */ /* 0x000fc40000000000 */
[----:B------:R-:W-:Y:S02]  /*3af0*/  SEL R2, R2, 0xffffffff, P1 ;  /* 0xffffffff02027807 */ /* 0x000fe40000800000 */
[----:B------:R-:W-:Y:S01]  /*3b00*/  SEL R7, R0, 0xffffffff, P1 ;  /* 0xffffffff00077807 */ /* 0x000fe20000800000 */
[----:B------:R-:W-:Y:S06]  /*3b10*/  RET.REL.NODEC R16 `(_Z10row_kernelPfS_PKfS1_mmmm) ;  /* 0xffffffc410387950 */ /* 0x000fec0003c3ffff */
.L_x_128:
        /* <DEDUP_REMOVED lines=14> */
.L_x_131:


//--------------------- .nv.shared.reserved.0     --------------------------
	.section	.nv.shared.reserved.0,"aw",@nobits
	.weak		__nv_reservedSMEM_offset_0_alias
	.size		__nv_reservedSMEM_offset_0_alias, 0, 64
	.other		__nv_reservedSMEM_offset_0_alias,@"STO_CUDA_RESERVED_SHARED STV_DEFAULT"
__nv_reservedSMEM_offset_0_alias:
	.zero		0
	.zero		64


//--------------------- .nv.constant0._Z10map_kernelPfS_mmmmmm --------------------------
	.section	.nv.constant0._Z10map_kernelPfS_mmmmmm,"a",@progbits
	.sectionflags	@""
	.align	4
.nv.constant0._Z10map_kernelPfS_mmmmmm:
	.zero		960


//--------------------- .nv.constant0._Z12depth_kernelPfS_PKfS1_mmmm --------------------------
	.section	.nv.constant0._Z12depth_kernelPfS_PKfS1_mmmm,"a",@progbits
	.sectionflags	@""
	.align	4
.nv.constant0._Z12depth_kernelPfS_PKfS1_mmmm:
	.zero		960


//--------------------- .nv.constant0._Z10col_kernelPfS_PKfS1_mmmm --------------------------
	.section	.nv.constant0._Z10col_kernelPfS_PKfS1_mmmm,"a",@progbits
	.sectionflags	@""
	.align	4
.nv.constant0._Z10col_kernelPfS_PKfS1_mmmm:
	.zero		960


//--------------------- .nv.constant0._Z10row_kernelPfS_PKfS1_mmmm --------------------------
	.section	.nv.constant0._Z10row_kernelPfS_PKfS1_mmmm,"a",@progbits
	.sectionflags	@""
	.align	4
.nv.constant0._Z10row_kernelPfS_PKfS1_mmmm:
	.zero		960


//--------------------- SYMBOLS --------------------------

	.type		.nv.reservedSmem.offset0,@object
	.size		.nv.reservedSmem.offset0,0x4
